	.target	sm_100a

	.elftype	@"ET_EXEC"


//--------------------- .note.nv.tkinfo           --------------------------
	.section	.note.nv.tkinfo,"",@"SHT_NOTE"
	.sectionflags	@"SHF_NOTE_NV_TKINFO"
	.tkinfo
        /*0018*/ 	.word	0x00000002
        /*0030*/ 	.string	""
        /*0030*/ 	.string	"ptxas"
        /*0030*/ 	.string	"Cuda compilation tools, release 13.0, V13.0.88"
        /*0030*/ 	.string	"Build cuda_13.0.r13.0/compiler.36424714_0"
        /*0030*/ 	.string	"-arch sm_100a -m 64 "



//--------------------- .note.nv.cuinfo           --------------------------
	.section	.note.nv.cuinfo,"",@"SHT_NOTE"
	.sectionflags	@"SHF_NOTE_NV_CUINFO"
        /*0018*/ 	.short	0x0002
        /*001a*/ 	.short	0x0064
        /*001c*/ 	.short	0x0082
	.zero		2


//--------------------- .nv.info                  --------------------------
	.section	.nv.info,"",@"SHT_CUDA_INFO"
	.align	4


	//----- nvinfo : EIATTR_REGCOUNT
	.align		4
        /*0000*/ 	.byte	0x04, 0x2f
        /*0002*/ 	.short	(.L_12 - .L_11)
	.align		4
.L_11:
        /*0004*/ 	.word	index@(_ZN7cutlass13device_kernelIN5flash19enable_sm80_to_sm89INS1_16FlashAttnFwdSm80INS1_25CollectiveMainloopFwdSm80ILi4ELi1ELb0EN4cute5tupleIJNS5_1CILi128EEENS7_ILi64EEENS7_ILi96EEEEEELi96ENS_10bfloat16_tEfNS_4arch4Sm80ELb1ELb0ELb0ELb1ELb1ELb1ELb1ELb0EEENS1_21CollectiveEpilogueFwdINS6_IJS8_SA_S9_EEENS6_IJNS7_ILi1EEESI_SI_EEESC_SE_Li128ELb1ELb1ELb0ELb0EEENS1_19SingleTileSchedulerILb1ELb0ELb1ELi128EEEEEEEEEvNT_6ParamsE)
        /*0008*/ 	.word	0x00000004


	//----- nvinfo : EIATTR_FRAME_SIZE
	.align		4
.L_12:
        /*000c*/ 	.byte	0x04, 0x11
        /*000e*/ 	.short	(.L_14 - .L_13)
	.align		4
.L_13:
        /*0010*/ 	.word	index@(_ZN7cutlass13device_kernelIN5flash19enable_sm80_to_sm89INS1_16FlashAttnFwdSm80INS1_25CollectiveMainloopFwdSm80ILi4ELi1ELb0EN4cute5tupleIJNS5_1CILi128EEENS7_ILi64EEENS7_ILi96EEEEEELi96ENS_10bfloat16_tEfNS_4arch4Sm80ELb1ELb0ELb0ELb1ELb1ELb1ELb1ELb0EEENS1_21CollectiveEpilogueFwdINS6_IJS8_SA_S9_EEENS6_IJNS7_ILi1EEESI_SI_EEESC_SE_Li128ELb1ELb1ELb0ELb0EEENS1_19SingleTileSchedulerILb1ELb0ELb1ELi128EEEEEEEEEvNT_6ParamsE)
        /*0014*/ 	.word	0x00000000


	//----- nvinfo : EIATTR_REGCOUNT
	.align		4
.L_14:
        /*0018*/ 	.byte	0x04, 0x2f
        /*001a*/ 	.short	(.L_16 - .L_15)
	.align		4
.L_15:
        /*001c*/ 	.word	index@(_ZN7cutlass13device_kernelIN5flash19enable_sm80_to_sm89INS1_16FlashAttnFwdSm80INS1_25CollectiveMainloopFwdSm80ILi4ELi1ELb0EN4cute5tupleIJNS5_1CILi128EEENS7_ILi64EEENS7_ILi96EEEEEELi96ENS_10bfloat16_tEfNS_4arch4Sm80ELb1ELb0ELb0ELb1ELb1ELb0ELb1ELb0EEENS1_21CollectiveEpilogueFwdINS6_IJS8_SA_S9_EEENS6_IJNS7_ILi1EEESI_SI_EEESC_SE_Li128ELb1ELb1ELb0ELb0EEENS1_19SingleTileSchedulerILb1ELb0ELb1ELi128EEEEEEEEEvNT_6ParamsE)
        /*0020*/ 	.word	0x00000004


	//----- nvinfo : EIATTR_FRAME_SIZE
	.align		4
.L_16:
        /*0024*/ 	.byte	0x04, 0x11
        /*0026*/ 	.short	(.L_18 - .L_17)
	.align		4
.L_17:
        /*0028*/ 	.word	index@(_ZN7cutlass13device_kernelIN5flash19enable_sm80_to_sm89INS1_16FlashAttnFwdSm80INS1_25CollectiveMainloopFwdSm80ILi4ELi1ELb0EN4cute5tupleIJNS5_1CILi128EEENS7_ILi64EEENS7_ILi96EEEEEELi96ENS_10bfloat16_tEfNS_4arch4Sm80ELb1ELb0ELb0ELb1ELb1ELb0ELb1ELb0EEENS1_21CollectiveEpilogueFwdINS6_IJS8_SA_S9_EEENS6_IJNS7_ILi1EEESI_SI_EEESC_SE_Li128ELb1ELb1ELb0ELb0EEENS1_19SingleTileSchedulerILb1ELb0ELb1ELi128EEEEEEEEEvNT_6ParamsE)
        /*002c*/ 	.word	0x00000000


	//----- nvinfo : EIATTR_REGCOUNT
	.align		4
.L_18:
        /*0030*/ 	.byte	0x04, 0x2f
        /*0032*/ 	.short	(.L_20 - .L_19)
	.align		4
.L_19:
        /*0034*/ 	.word	index@(_ZN7cutlass13device_kernelIN5flash19enable_sm80_to_sm89INS1_16FlashAttnFwdSm80INS1_25CollectiveMainloopFwdSm80ILi4ELi1ELb0EN4cute5tupleIJNS5_1CILi128EEENS7_ILi64EEENS7_ILi96EEEEEELi96ENS_10bfloat16_tEfNS_4arch4Sm80ELb1ELb0ELb0ELb0ELb1ELb0ELb1ELb0EEENS1_21CollectiveEpilogueFwdINS6_IJS8_SA_S9_EEENS6_IJNS7_ILi1EEESI_SI_EEESC_SE_Li128ELb0ELb1ELb0ELb0EEENS1_30DynamicPersistentTileSchedulerILi128ELi128ELb0ELb1ELb0EEEEEEEEEvNT_6ParamsE)
        /*0038*/ 	.word	0x00000004


	//----- nvinfo : EIATTR_FRAME_SIZE
	.align		4
.L_20:
        /*003c*/ 	.byte	0x04, 0x11
        /*003e*/ 	.short	(.L_22 - .L_21)
	.align		4
.L_21:
        /*0040*/ 	.word	index@(_ZN7cutlass13device_kernelIN5flash19enable_sm80_to_sm89INS1_16FlashAttnFwdSm80INS1_25CollectiveMainloopFwdSm80ILi4ELi1ELb0EN4cute5tupleIJNS5_1CILi128EEENS7_ILi64EEENS7_ILi96EEEEEELi96ENS_10bfloat16_tEfNS_4arch4Sm80ELb1ELb0ELb0ELb0ELb1ELb0ELb1ELb0EEENS1_21CollectiveEpilogueFwdINS6_IJS8_SA_S9_EEENS6_IJNS7_ILi1EEESI_SI_EEESC_SE_Li128ELb0ELb1ELb0ELb0EEENS1_30DynamicPersistentTileSchedulerILi128ELi128ELb0ELb1ELb0EEEEEEEEEvNT_6ParamsE)
        /*0044*/ 	.word	0x00000000


	//----- nvinfo : EIATTR_REGCOUNT
	.align		4
.L_22:
        /*0048*/ 	.byte	0x04, 0x2f
        /*004a*/ 	.short	(.L_24 - .L_23)
	.align		4
.L_23:
        /*004c*/ 	.word	index@(_ZN7cutlass13device_kernelIN5flash19enable_sm80_to_sm89INS1_16FlashAttnFwdSm80INS1_25CollectiveMainloopFwdSm80ILi4ELi1ELb0EN4cute5tupleIJNS5_1CILi128EEENS7_ILi48EEENS7_ILi96EEEEEELi96ENS_10bfloat16_tEfNS_4arch4Sm80ELb0ELb1ELb0ELb1ELb1ELb1ELb1ELb0EEENS1_21CollectiveEpilogueFwdINS6_IJS8_SA_S9_EEENS6_IJNS7_ILi1EEESI_SI_EEESC_SE_Li128ELb1ELb1ELb0ELb0EEENS1_19SingleTileSchedulerILb1ELb0ELb1ELi128EEEEEEEEEvNT_6ParamsE)
        /*0050*/ 	.word	0x00000004


	//----- nvinfo : EIATTR_FRAME_SIZE
	.align		4
.L_24:
        /*0054*/ 	.byte	0x04, 0x11
        /*0056*/ 	.short	(.L_26 - .L_25)
	.align		4
.L_25:
        /*0058*/ 	.word	index@(_ZN7cutlass13device_kernelIN5flash19enable_sm80_to_sm89INS1_16FlashAttnFwdSm80INS1_25CollectiveMainloopFwdSm80ILi4ELi1ELb0EN4cute5tupleIJNS5_1CILi128EEENS7_ILi48EEENS7_ILi96EEEEEELi96ENS_10bfloat16_tEfNS_4arch4Sm80ELb0ELb1ELb0ELb1ELb1ELb1ELb1ELb0EEENS1_21CollectiveEpilogueFwdINS6_IJS8_SA_S9_EEENS6_IJNS7_ILi1EEESI_SI_EEESC_SE_Li128ELb1ELb1ELb0ELb0EEENS1_19SingleTileSchedulerILb1ELb0ELb1ELi128EEEEEEEEEvNT_6ParamsE)
        /*005c*/ 	.word	0x00000000


	//----- nvinfo : EIATTR_REGCOUNT
	.align		4
.L_26:
        /*0060*/ 	.byte	0x04, 0x2f
        /*0062*/ 	.short	(.L_28 - .L_27)
	.align		4
.L_27:
        /*0064*/ 	.word	index@(_ZN7cutlass13device_kernelIN5flash19enable_sm80_to_sm89INS1_16FlashAttnFwdSm80INS1_25CollectiveMainloopFwdSm80ILi4ELi1ELb0EN4cute5tupleIJNS5_1CILi128EEENS7_ILi48EEENS7_ILi96EEEEEELi96ENS_10bfloat16_tEfNS_4arch4Sm80ELb0ELb1ELb0ELb1ELb1ELb0ELb1ELb0EEENS1_21CollectiveEpilogueFwdINS6_IJS8_SA_S9_EEENS6_IJNS7_ILi1EEESI_SI_EEESC_SE_Li128ELb1ELb1ELb0ELb0EEENS1_19SingleTileSchedulerILb1ELb0ELb1ELi128EEEEEEEEEvNT_6ParamsE)
        /*0068*/ 	.word	0x00000004


	//----- nvinfo : EIATTR_FRAME_SIZE
	.align		4
.L_28:
        /*006c*/ 	.byte	0x04, 0x11
        /*006e*/ 	.short	(.L_30 - .L_29)
	.align		4
.L_29:
        /*0070*/ 	.word	index@(_ZN7cutlass13device_kernelIN5flash19enable_sm80_to_sm89INS1_16FlashAttnFwdSm80INS1_25CollectiveMainloopFwdSm80ILi4ELi1ELb0EN4cute5tupleIJNS5_1CILi128EEENS7_ILi48EEENS7_ILi96EEEEEELi96ENS_10bfloat16_tEfNS_4arch4Sm80ELb0ELb1ELb0ELb1ELb1ELb0ELb1ELb0EEENS1_21CollectiveEpilogueFwdINS6_IJS8_SA_S9_EEENS6_IJNS7_ILi1EEESI_SI_EEESC_SE_Li128ELb1ELb1ELb0ELb0EEENS1_19SingleTileSchedulerILb1ELb0ELb1ELi128EEEEEEEEEvNT_6ParamsE)
        /*0074*/ 	.word	0x00000000


	//----- nvinfo : EIATTR_REGCOUNT
	.align		4
.L_30:
        /*0078*/ 	.byte	0x04, 0x2f
        /*007a*/ 	.short	(.L_32 - .L_31)
	.align		4
.L_31:
        /*007c*/ 	.word	index@(_ZN7cutlass13device_kernelIN5flash19enable_sm80_to_sm89INS1_16FlashAttnFwdSm80INS1_25CollectiveMainloopFwdSm80ILi4ELi1ELb0EN4cute5tupleIJNS5_1CILi128EEENS7_ILi48EEENS7_ILi96EEEEEELi96ENS_10bfloat16_tEfNS_4arch4Sm80ELb0ELb1ELb0ELb0ELb1ELb0ELb1ELb0EEENS1_21CollectiveEpilogueFwdINS6_IJS8_SA_S9_EEENS6_IJNS7_ILi1EEESI_SI_EEESC_SE_Li128ELb0ELb1ELb0ELb0EEENS1_19SingleTileSchedulerILb0ELb0ELb1ELi128EEEEEEEEEvNT_6ParamsE)
        /*0080*/ 	.word	0x00000004


	//----- nvinfo : EIATTR_FRAME_SIZE
	.align		4
.L_32:
        /*0084*/ 	.byte	0x04, 0x11
        /*0086*/ 	.short	(.L_34 - .L_33)
	.align		4
.L_33:
        /*0088*/ 	.word	index@(_ZN7cutlass13device_kernelIN5flash19enable_sm80_to_sm89INS1_16FlashAttnFwdSm80INS1_25CollectiveMainloopFwdSm80ILi4ELi1ELb0EN4cute5tupleIJNS5_1CILi128EEENS7_ILi48EEENS7_ILi96EEEEEELi96ENS_10bfloat16_tEfNS_4arch4Sm80ELb0ELb1ELb0ELb0ELb1ELb0ELb1ELb0EEENS1_21CollectiveEpilogueFwdINS6_IJS8_SA_S9_EEENS6_IJNS7_ILi1EEESI_SI_EEESC_SE_Li128ELb0ELb1ELb0ELb0EEENS1_19SingleTileSchedulerILb0ELb0ELb1ELi128EEEEEEEEEvNT_6ParamsE)
        /*008c*/ 	.word	0x00000000


	//----- nvinfo : EIATTR_REGCOUNT
	.align		4
.L_34:
        /*0090*/ 	.byte	0x04, 0x2f
        /*0092*/ 	.short	(.L_36 - .L_35)
	.align		4
.L_35:
        /*0094*/ 	.word	index@(_ZN7cutlass13device_kernelIN5flash19enable_sm80_to_sm89INS1_16FlashAttnFwdSm80INS1_25CollectiveMainloopFwdSm80ILi4ELi1ELb0EN4cute5tupleIJNS5_1CILi128EEENS7_ILi64EEENS7_ILi96EEEEEELi96ENS_10bfloat16_tEfNS_4arch4Sm80ELb0ELb0ELb0ELb1ELb1ELb1ELb1ELb0EEENS1_21CollectiveEpilogueFwdINS6_IJS8_SA_S9_EEENS6_IJNS7_ILi1EEESI_SI_EEESC_SE_Li128ELb1ELb1ELb0ELb0EEENS1_19SingleTileSchedulerILb1ELb0ELb1ELi128EEEEEEEEEvNT_6ParamsE)
        /*0098*/ 	.word	0x00000004


	//----- nvinfo : EIATTR_FRAME_SIZE
	.align		4
.L_36:
        /*009c*/ 	.byte	0x04, 0x11
        /*009e*/ 	.short	(.L_38 - .L_37)
	.align		4
.L_37:
        /*00a0*/ 	.word	index@(_ZN7cutlass13device_kernelIN5flash19enable_sm80_to_sm89INS1_16FlashAttnFwdSm80INS1_25CollectiveMainloopFwdSm80ILi4ELi1ELb0EN4cute5tupleIJNS5_1CILi128EEENS7_ILi64EEENS7_ILi96EEEEEELi96ENS_10bfloat16_tEfNS_4arch4Sm80ELb0ELb0ELb0ELb1ELb1ELb1ELb1ELb0EEENS1_21CollectiveEpilogueFwdINS6_IJS8_SA_S9_EEENS6_IJNS7_ILi1EEESI_SI_EEESC_SE_Li128ELb1ELb1ELb0ELb0EEENS1_19SingleTileSchedulerILb1ELb0ELb1ELi128EEEEEEEEEvNT_6ParamsE)
        /*00a4*/ 	.word	0x00000000


	//----- nvinfo : EIATTR_REGCOUNT
	.align		4
.L_38:
        /*00a8*/ 	.byte	0x04, 0x2f
        /*00aa*/ 	.short	(.L_40 - .L_39)
	.align		4
.L_39:
        /*00ac*/ 	.word	index@(_ZN7cutlass13device_kernelIN5flash19enable_sm80_to_sm89INS1_16FlashAttnFwdSm80INS1_25CollectiveMainloopFwdSm80ILi4ELi1ELb0EN4cute5tupleIJNS5_1CILi128EEENS7_ILi64EEENS7_ILi96EEEEEELi96ENS_10bfloat16_tEfNS_4arch4Sm80ELb0ELb0ELb0ELb1ELb1ELb0ELb1ELb0EEENS1_21CollectiveEpilogueFwdINS6_IJS8_SA_S9_EEENS6_IJNS7_ILi1EEESI_SI_EEESC_SE_Li128ELb1ELb1ELb0ELb0EEENS1_19SingleTileSchedulerILb1ELb0ELb1ELi128EEEEEEEEEvNT_6ParamsE)
        /*00b0*/ 	.word	0x00000004


	//----- nvinfo : EIATTR_FRAME_SIZE
	.align		4
.L_40:
        /*00b4*/ 	.byte	0x04, 0x11
        /*00b6*/ 	.short	(.L_42 - .L_41)
	.align		4
.L_41:
        /*00b8*/ 	.word	index@(_ZN7cutlass13device_kernelIN5flash19enable_sm80_to_sm89INS1_16FlashAttnFwdSm80INS1_25CollectiveMainloopFwdSm80ILi4ELi1ELb0EN4cute5tupleIJNS5_1CILi128EEENS7_ILi64EEENS7_ILi96EEEEEELi96ENS_10bfloat16_tEfNS_4arch4Sm80ELb0ELb0ELb0ELb1ELb1ELb0ELb1ELb0EEENS1_21CollectiveEpilogueFwdINS6_IJS8_SA_S9_EEENS6_IJNS7_ILi1EEESI_SI_EEESC_SE_Li128ELb1ELb1ELb0ELb0EEENS1_19SingleTileSchedulerILb1ELb0ELb1ELi128EEEEEEEEEvNT_6ParamsE)
        /*00bc*/ 	.word	0x00000000


	//----- nvinfo : EIATTR_REGCOUNT
	.align		4
.L_42:
        /*00c0*/ 	.byte	0x04, 0x2f
        /*00c2*/ 	.short	(.L_44 - .L_43)
	.align		4
.L_43:
        /*00c4*/ 	.word	index@(_ZN7cutlass13device_kernelIN5flash19enable_sm80_to_sm89INS1_16FlashAttnFwdSm80INS1_25CollectiveMainloopFwdSm80ILi4ELi1ELb0EN4cute5tupleIJNS5_1CILi128EEENS7_ILi64EEENS7_ILi96EEEEEELi96ENS_10bfloat16_tEfNS_4arch4Sm80ELb0ELb0ELb0ELb0ELb1ELb0ELb1ELb0EEENS1_21CollectiveEpilogueFwdINS6_IJS8_SA_S9_EEENS6_IJNS7_ILi1EEESI_SI_EEESC_SE_Li128ELb0ELb1ELb0ELb0EEENS1_19SingleTileSchedulerILb0ELb0ELb1ELi128EEEEEEEEEvNT_6ParamsE)
        /*00c8*/ 	.word	0x00000004


	//----- nvinfo : EIATTR_FRAME_SIZE
	.align		4
.L_44:
        /*00cc*/ 	.byte	0x04, 0x11
        /*00ce*/ 	.short	(.L_46 - .L_45)
	.align		4
.L_45:
        /*00d0*/ 	.word	index@(_ZN7cutlass13device_kernelIN5flash19enable_sm80_to_sm89INS1_16FlashAttnFwdSm80INS1_25CollectiveMainloopFwdSm80ILi4ELi1ELb0EN4cute5tupleIJNS5_1CILi128EEENS7_ILi64EEENS7_ILi96EEEEEELi96ENS_10bfloat16_tEfNS_4arch4Sm80ELb0ELb0ELb0ELb0ELb1ELb0ELb1ELb0EEENS1_21CollectiveEpilogueFwdINS6_IJS8_SA_S9_EEENS6_IJNS7_ILi1EEESI_SI_EEESC_SE_Li128ELb0ELb1ELb0ELb0EEENS1_19SingleTileSchedulerILb0ELb0ELb1ELi128EEEEEEEEEvNT_6ParamsE)
        /*00d4*/ 	.word	0x00000000


	//----- nvinfo : EIATTR_REGCOUNT
	.align		4
.L_46:
        /*00d8*/ 	.byte	0x04, 0x2f
        /*00da*/ 	.short	(.L_48 - .L_47)
	.align		4
.L_47:
        /*00dc*/ 	.word	index@(_ZN7cutlass13device_kernelIN5flash19enable_sm80_to_sm89INS1_16FlashAttnFwdSm80INS1_25CollectiveMainloopFwdSm80ILi4ELi1ELb0EN4cute5tupleIJNS5_1CILi128EEENS7_ILi64EEENS7_ILi96EEEEEELi96ENS_10bfloat16_tEfNS_4arch4Sm80ELb1ELb0ELb1ELb1ELb1ELb1ELb1ELb0EEENS1_21CollectiveEpilogueFwdINS6_IJS8_SA_S9_EEENS6_IJNS7_ILi1EEESI_SI_EEESC_SE_Li128ELb1ELb1ELb0ELb0EEENS1_19SingleTileSchedulerILb1ELb0ELb1ELi128EEEEEEEEEvNT_6ParamsE)
        /*00e0*/ 	.word	0x00000004


	//----- nvinfo : EIATTR_FRAME_SIZE
	.align		4
.L_48:
        /*00e4*/ 	.byte	0x04, 0x11
        /*00e6*/ 	.short	(.L_50 - .L_49)
	.align		4
.L_49:
        /*00e8*/ 	.word	index@(_ZN7cutlass13device_kernelIN5flash19enable_sm80_to_sm89INS1_16FlashAttnFwdSm80INS1_25CollectiveMainloopFwdSm80ILi4ELi1ELb0EN4cute5tupleIJNS5_1CILi128EEENS7_ILi64EEENS7_ILi96EEEEEELi96ENS_10bfloat16_tEfNS_4arch4Sm80ELb1ELb0ELb1ELb1ELb1ELb1ELb1ELb0EEENS1_21CollectiveEpilogueFwdINS6_IJS8_SA_S9_EEENS6_IJNS7_ILi1EEESI_SI_EEESC_SE_Li128ELb1ELb1ELb0ELb0EEENS1_19SingleTileSchedulerILb1ELb0ELb1ELi128EEEEEEEEEvNT_6ParamsE)
        /*00ec*/ 	.word	0x00000000


	//----- nvinfo : EIATTR_REGCOUNT
	.align		4
.L_50:
        /*00f0*/ 	.byte	0x04, 0x2f
        /*00f2*/ 	.short	(.L_52 - .L_51)
	.align		4
.L_51:
        /*00f4*/ 	.word	index@(_ZN7cutlass13device_kernelIN5flash19enable_sm80_to_sm89INS1_16FlashAttnFwdSm80INS1_25CollectiveMainloopFwdSm80ILi4ELi1ELb0EN4cute5tupleIJNS5_1CILi128EEENS7_ILi64EEENS7_ILi96EEEEEELi96ENS_10bfloat16_tEfNS_4arch4Sm80ELb1ELb0ELb1ELb1ELb1ELb0ELb1ELb0EEENS1_21CollectiveEpilogueFwdINS6_IJS8_SA_S9_EEENS6_IJNS7_ILi1EEESI_SI_EEESC_SE_Li128ELb1ELb1ELb0ELb0EEENS1_19SingleTileSchedulerILb1ELb0ELb1ELi128EEEEEEEEEvNT_6ParamsE)
        /*00f8*/ 	.word	0x00000004


	//----- nvinfo : EIATTR_FRAME_SIZE
	.align		4
.L_52:
        /*00fc*/ 	.byte	0x04, 0x11
        /*00fe*/ 	.short	(.L_54 - .L_53)
	.align		4
.L_53:
        /*0100*/ 	.word	index@(_ZN7cutlass13device_kernelIN5flash19enable_sm80_to_sm89INS1_16FlashAttnFwdSm80INS1_25CollectiveMainloopFwdSm80ILi4ELi1ELb0EN4cute5tupleIJNS5_1CILi128EEENS7_ILi64EEENS7_ILi96EEEEEELi96ENS_10bfloat16_tEfNS_4arch4Sm80ELb1ELb0ELb1ELb1ELb1ELb0ELb1ELb0EEENS1_21CollectiveEpilogueFwdINS6_IJS8_SA_S9_EEENS6_IJNS7_ILi1EEESI_SI_EEESC_SE_Li128ELb1ELb1ELb0ELb0EEENS1_19SingleTileSchedulerILb1ELb0ELb1ELi128EEEEEEEEEvNT_6ParamsE)
        /*0104*/ 	.word	0x00000000


	//----- nvinfo : EIATTR_REGCOUNT
	.align		4
.L_54:
        /*0108*/ 	.byte	0x04, 0x2f
        /*010a*/ 	.short	(.L_56 - .L_55)
	.align		4
.L_55:
        /*010c*/ 	.word	index@(_ZN7cutlass13device_kernelIN5flash19enable_sm80_to_sm89INS1_16FlashAttnFwdSm80INS1_25CollectiveMainloopFwdSm80ILi4ELi1ELb0EN4cute5tupleIJNS5_1CILi128EEENS7_ILi64EEENS7_ILi96EEEEEELi96ENS_10bfloat16_tEfNS_4arch4Sm80ELb1ELb0ELb1ELb0ELb1ELb0ELb1ELb0EEENS1_21CollectiveEpilogueFwdINS6_IJS8_SA_S9_EEENS6_IJNS7_ILi1EEESI_SI_EEESC_SE_Li128ELb0ELb1ELb0ELb0EEENS1_30DynamicPersistentTileSchedulerILi128ELi128ELb0ELb1ELb0EEEEEEEEEvNT_6ParamsE)
        /*0110*/ 	.word	0x00000004


	//----- nvinfo : EIATTR_FRAME_SIZE
	.align		4
.L_56:
        /*0114*/ 	.byte	0x04, 0x11
        /*0116*/ 	.short	(.L_58 - .L_57)
	.align		4
.L_57:
        /*0118*/ 	.word	index@(_ZN7cutlass13device_kernelIN5flash19enable_sm80_to_sm89INS1_16FlashAttnFwdSm80INS1_25CollectiveMainloopFwdSm80ILi4ELi1ELb0EN4cute5tupleIJNS5_1CILi128EEENS7_ILi64EEENS7_ILi96EEEEEELi96ENS_10bfloat16_tEfNS_4arch4Sm80ELb1ELb0ELb1ELb0ELb1ELb0ELb1ELb0EEENS1_21CollectiveEpilogueFwdINS6_IJS8_SA_S9_EEENS6_IJNS7_ILi1EEESI_SI_EEESC_SE_Li128ELb0ELb1ELb0ELb0EEENS1_30DynamicPersistentTileSchedulerILi128ELi128ELb0ELb1ELb0EEEEEEEEEvNT_6ParamsE)
        /*011c*/ 	.word	0x00000000


	//----- nvinfo : EIATTR_REGCOUNT
	.align		4
.L_58:
        /*0120*/ 	.byte	0x04, 0x2f
        /*0122*/ 	.short	(.L_60 - .L_59)
	.align		4
.L_59:
        /*0124*/ 	.word	index@(_ZN7cutlass13device_kernelIN5flash19enable_sm80_to_sm89INS1_16FlashAttnFwdSm80INS1_25CollectiveMainloopFwdSm80ILi4ELi1ELb0EN4cute5tupleIJNS5_1CILi128EEENS7_ILi48EEENS7_ILi96EEEEEELi96ENS_10bfloat16_tEfNS_4arch4Sm80ELb0ELb1ELb1ELb1ELb1ELb1ELb1ELb0EEENS1_21CollectiveEpilogueFwdINS6_IJS8_SA_S9_EEENS6_IJNS7_ILi1EEESI_SI_EEESC_SE_Li128ELb1ELb1ELb0ELb0EEENS1_19SingleTileSchedulerILb1ELb0ELb1ELi128EEEEEEEEEvNT_6ParamsE)
        /*0128*/ 	.word	0x00000004


	//----- nvinfo : EIATTR_FRAME_SIZE
	.align		4
.L_60:
        /*012c*/ 	.byte	0x04, 0x11
        /*012e*/ 	.short	(.L_62 - .L_61)
	.align		4
.L_61:
        /*0130*/ 	.word	index@(_ZN7cutlass13device_kernelIN5flash19enable_sm80_to_sm89INS1_16FlashAttnFwdSm80INS1_25CollectiveMainloopFwdSm80ILi4ELi1ELb0EN4cute5tupleIJNS5_1CILi128EEENS7_ILi48EEENS7_ILi96EEEEEELi96ENS_10bfloat16_tEfNS_4arch4Sm80ELb0ELb1ELb1ELb1ELb1ELb1ELb1ELb0EEENS1_21CollectiveEpilogueFwdINS6_IJS8_SA_S9_EEENS6_IJNS7_ILi1EEESI_SI_EEESC_SE_Li128ELb1ELb1ELb0ELb0EEENS1_19SingleTileSchedulerILb1ELb0ELb1ELi128EEEEEEEEEvNT_6ParamsE)
        /*0134*/ 	.word	0x00000000


	//----- nvinfo : EIATTR_REGCOUNT
	.align		4
.L_62:
        /*0138*/ 	.byte	0x04, 0x2f
        /*013a*/ 	.short	(.L_64 - .L_63)
	.align		4
.L_63:
        /*013c*/ 	.word	index@(_ZN7cutlass13device_kernelIN5flash19enable_sm80_to_sm89INS1_16FlashAttnFwdSm80INS1_25CollectiveMainloopFwdSm80ILi4ELi1ELb0EN4cute5tupleIJNS5_1CILi128EEENS7_ILi48EEENS7_ILi96EEEEEELi96ENS_10bfloat16_tEfNS_4arch4Sm80ELb0ELb1ELb1ELb1ELb1ELb0ELb1ELb0EEENS1_21CollectiveEpilogueFwdINS6_IJS8_SA_S9_EEENS6_IJNS7_ILi1EEESI_SI_EEESC_SE_Li128ELb1ELb1ELb0ELb0EEENS1_19SingleTileSchedulerILb1ELb0ELb1ELi128EEEEEEEEEvNT_6ParamsE)
        /*0140*/ 	.word	0x00000004


	//----- nvinfo : EIATTR_FRAME_SIZE
	.align		4
.L_64:
        /*0144*/ 	.byte	0x04, 0x11
        /*0146*/ 	.short	(.L_66 - .L_65)
	.align		4
.L_65:
        /*0148*/ 	.word	index@(_ZN7cutlass13device_kernelIN5flash19enable_sm80_to_sm89INS1_16FlashAttnFwdSm80INS1_25CollectiveMainloopFwdSm80ILi4ELi1ELb0EN4cute5tupleIJNS5_1CILi128EEENS7_ILi48EEENS7_ILi96EEEEEELi96ENS_10bfloat16_tEfNS_4arch4Sm80ELb0ELb1ELb1ELb1ELb1ELb0ELb1ELb0EEENS1_21CollectiveEpilogueFwdINS6_IJS8_SA_S9_EEENS6_IJNS7_ILi1EEESI_SI_EEESC_SE_Li128ELb1ELb1ELb0ELb0EEENS1_19SingleTileSchedulerILb1ELb0ELb1ELi128EEEEEEEEEvNT_6ParamsE)
        /*014c*/ 	.word	0x00000000


	//----- nvinfo : EIATTR_REGCOUNT
	.align		4
.L_66:
        /*0150*/ 	.byte	0x04, 0x2f
        /*0152*/ 	.short	(.L_68 - .L_67)
	.align		4
.L_67:
        /*0154*/ 	.word	index@(_ZN7cutlass13device_kernelIN5flash19enable_sm80_to_sm89INS1_16FlashAttnFwdSm80INS1_25CollectiveMainloopFwdSm80ILi4ELi1ELb0EN4cute5tupleIJNS5_1CILi128EEENS7_ILi48EEENS7_ILi96EEEEEELi96ENS_10bfloat16_tEfNS_4arch4Sm80ELb0ELb1ELb1ELb0ELb1ELb0ELb1ELb0EEENS1_21CollectiveEpilogueFwdINS6_IJS8_SA_S9_EEENS6_IJNS7_ILi1EEESI_SI_EEESC_SE_Li128ELb0ELb1ELb0ELb0EEENS1_19SingleTileSchedulerILb0ELb0ELb1ELi128EEEEEEEEEvNT_6ParamsE)
        /*0158*/ 	.word	0x00000004


	//----- nvinfo : EIATTR_FRAME_SIZE
	.align		4
.L_68:
        /*015c*/ 	.byte	0x04, 0x11
        /*015e*/ 	.short	(.L_70 - .L_69)
	.align		4
.L_69:
        /*0160*/ 	.word	index@(_ZN7cutlass13device_kernelIN5flash19enable_sm80_to_sm89INS1_16FlashAttnFwdSm80INS1_25CollectiveMainloopFwdSm80ILi4ELi1ELb0EN4cute5tupleIJNS5_1CILi128EEENS7_ILi48EEENS7_ILi96EEEEEELi96ENS_10bfloat16_tEfNS_4arch4Sm80ELb0ELb1ELb1ELb0ELb1ELb0ELb1ELb0EEENS1_21CollectiveEpilogueFwdINS6_IJS8_SA_S9_EEENS6_IJNS7_ILi1EEESI_SI_EEESC_SE_Li128ELb0ELb1ELb0ELb0EEENS1_19SingleTileSchedulerILb0ELb0ELb1ELi128EEEEEEEEEvNT_6ParamsE)
        /*0164*/ 	.word	0x00000000


	//----- nvinfo : EIATTR_REGCOUNT
	.align		4
.L_70:
        /*0168*/ 	.byte	0x04, 0x2f
        /*016a*/ 	.short	(.L_72 - .L_71)
	.align		4
.L_71:
        /*016c*/ 	.word	index@(_ZN7cutlass13device_kernelIN5flash19enable_sm80_to_sm89INS1_16FlashAttnFwdSm80INS1_25CollectiveMainloopFwdSm80ILi4ELi1ELb0EN4cute5tupleIJNS5_1CILi128EEENS7_ILi64EEENS7_ILi96EEEEEELi96ENS_10bfloat16_tEfNS_4arch4Sm80ELb0ELb0ELb1ELb1ELb1ELb1ELb1ELb0EEENS1_21CollectiveEpilogueFwdINS6_IJS8_SA_S9_EEENS6_IJNS7_ILi1EEESI_SI_EEESC_SE_Li128ELb1ELb1ELb0ELb0EEENS1_19SingleTileSchedulerILb1ELb0ELb1ELi128EEEEEEEEEvNT_6ParamsE)
        /*0170*/ 	.word	0x00000004


	//----- nvinfo : EIATTR_FRAME_SIZE
	.align		4
.L_72:
        /*0174*/ 	.byte	0x04, 0x11
        /*0176*/ 	.short	(.L_74 - .L_73)
	.align		4
.L_73:
        /*0178*/ 	.word	index@(_ZN7cutlass13device_kernelIN5flash19enable_sm80_to_sm89INS1_16FlashAttnFwdSm80INS1_25CollectiveMainloopFwdSm80ILi4ELi1ELb0EN4cute5tupleIJNS5_1CILi128EEENS7_ILi64EEENS7_ILi96EEEEEELi96ENS_10bfloat16_tEfNS_4arch4Sm80ELb0ELb0ELb1ELb1ELb1ELb1ELb1ELb0EEENS1_21CollectiveEpilogueFwdINS6_IJS8_SA_S9_EEENS6_IJNS7_ILi1EEESI_SI_EEESC_SE_Li128ELb1ELb1ELb0ELb0EEENS1_19SingleTileSchedulerILb1ELb0ELb1ELi128EEEEEEEEEvNT_6ParamsE)
        /*017c*/ 	.word	0x00000000


	//----- nvinfo : EIATTR_REGCOUNT
	.align		4
.L_74:
        /*0180*/ 	.byte	0x04, 0x2f
        /*0182*/ 	.short	(.L_76 - .L_75)
	.align		4
.L_75:
        /*0184*/ 	.word	index@(_ZN7cutlass13device_kernelIN5flash19enable_sm80_to_sm89INS1_16FlashAttnFwdSm80INS1_25CollectiveMainloopFwdSm80ILi4ELi1ELb0EN4cute5tupleIJNS5_1CILi128EEENS7_ILi64EEENS7_ILi96EEEEEELi96ENS_10bfloat16_tEfNS_4arch4Sm80ELb0ELb0ELb1ELb1ELb1ELb0ELb1ELb0EEENS1_21CollectiveEpilogueFwdINS6_IJS8_SA_S9_EEENS6_IJNS7_ILi1EEESI_SI_EEESC_SE_Li128ELb1ELb1ELb0ELb0EEENS1_19SingleTileSchedulerILb1ELb0ELb1ELi128EEEEEEEEEvNT_6ParamsE)
        /*0188*/ 	.word	0x00000004


	//----- nvinfo : EIATTR_FRAME_SIZE
	.align		4
.L_76:
        /*018c*/ 	.byte	0x04, 0x11
        /*018e*/ 	.short	(.L_78 - .L_77)
	.align		4
.L_77:
        /*0190*/ 	.word	index@(_ZN7cutlass13device_kernelIN5flash19enable_sm80_to_sm89INS1_16FlashAttnFwdSm80INS1_25CollectiveMainloopFwdSm80ILi4ELi1ELb0EN4cute5tupleIJNS5_1CILi128EEENS7_ILi64EEENS7_ILi96EEEEEELi96ENS_10bfloat16_tEfNS_4arch4Sm80ELb0ELb0ELb1ELb1ELb1ELb0ELb1ELb0EEENS1_21CollectiveEpilogueFwdINS6_IJS8_SA_S9_EEENS6_IJNS7_ILi1EEESI_SI_EEESC_SE_Li128ELb1ELb1ELb0ELb0EEENS1_19SingleTileSchedulerILb1ELb0ELb1ELi128EEEEEEEEEvNT_6ParamsE)
        /*0194*/ 	.word	0x00000000


	//----- nvinfo : EIATTR_REGCOUNT
	.align		4
.L_78:
        /*0198*/ 	.byte	0x04, 0x2f
        /*019a*/ 	.short	(.L_80 - .L_79)
	.align		4
.L_79:
        /*019c*/ 	.word	index@(_ZN7cutlass13device_kernelIN5flash19enable_sm80_to_sm89INS1_16FlashAttnFwdSm80INS1_25CollectiveMainloopFwdSm80ILi4ELi1ELb0EN4cute5tupleIJNS5_1CILi128EEENS7_ILi64EEENS7_ILi96EEEEEELi96ENS_10bfloat16_tEfNS_4arch4Sm80ELb0ELb0ELb1ELb0ELb1ELb0ELb1ELb0EEENS1_21CollectiveEpilogueFwdINS6_IJS8_SA_S9_EEENS6_IJNS7_ILi1EEESI_SI_EEESC_SE_Li128ELb0ELb1ELb0ELb0EEENS1_19SingleTileSchedulerILb0ELb0ELb1ELi128EEEEEEEEEvNT_6ParamsE)
        /*01a0*/ 	.word	0x00000004


	//----- nvinfo : EIATTR_FRAME_SIZE
	.align		4
.L_80:
        /*01a4*/ 	.byte	0x04, 0x11
        /*01a6*/ 	.short	(.L_82 - .L_81)
	.align		4
.L_81:
        /*01a8*/ 	.word	index@(_ZN7cutlass13device_kernelIN5flash19enable_sm80_to_sm89INS1_16FlashAttnFwdSm80INS1_25CollectiveMainloopFwdSm80ILi4ELi1ELb0EN4cute5tupleIJNS5_1CILi128EEENS7_ILi64EEENS7_ILi96EEEEEELi96ENS_10bfloat16_tEfNS_4arch4Sm80ELb0ELb0ELb1ELb0ELb1ELb0ELb1ELb0EEENS1_21CollectiveEpilogueFwdINS6_IJS8_SA_S9_EEENS6_IJNS7_ILi1EEESI_SI_EEESC_SE_Li128ELb0ELb1ELb0ELb0EEENS1_19SingleTileSchedulerILb0ELb0ELb1ELi128EEEEEEEEEvNT_6ParamsE)
        /*01ac*/ 	.word	0x00000000


	//----- nvinfo : EIATTR_MIN_STACK_SIZE
	.align		4
.L_82:
        /*01b0*/ 	.byte	0x04, 0x12
        /*01b2*/ 	.short	(.L_84 - .L_83)
	.align		4
.L_83:
        /*01b4*/ 	.word	index@(_ZN7cutlass13device_kernelIN5flash19enable_sm80_to_sm89INS1_16FlashAttnFwdSm80INS1_25CollectiveMainloopFwdSm80ILi4ELi1ELb0EN4cute5tupleIJNS5_1CILi128EEENS7_ILi64EEENS7_ILi96EEEEEELi96ENS_10bfloat16_tEfNS_4arch4Sm80ELb0ELb0ELb1ELb0ELb1ELb0ELb1ELb0EEENS1_21CollectiveEpilogueFwdINS6_IJS8_SA_S9_EEENS6_IJNS7_ILi1EEESI_SI_EEESC_SE_Li128ELb0ELb1ELb0ELb0EEENS1_19SingleTileSchedulerILb0ELb0ELb1ELi128EEEEEEEEEvNT_6ParamsE)
        /*01b8*/ 	.word	0x00000000


	//----- nvinfo : EIATTR_MIN_STACK_SIZE
	.align		4
.L_84:
        /*01bc*/ 	.byte	0x04, 0x12
        /*01be*/ 	.short	(.L_86 - .L_85)
	.align		4
.L_85:
        /*01c0*/ 	.word	index@(_ZN7cutlass13device_kernelIN5flash19enable_sm80_to_sm89INS1_16FlashAttnFwdSm80INS1_25CollectiveMainloopFwdSm80ILi4ELi1ELb0EN4cute5tupleIJNS5_1CILi128EEENS7_ILi64EEENS7_ILi96EEEEEELi96ENS_10bfloat16_tEfNS_4arch4Sm80ELb0ELb0ELb1ELb1ELb1ELb0ELb1ELb0EEENS1_21CollectiveEpilogueFwdINS6_IJS8_SA_S9_EEENS6_IJNS7_ILi1EEESI_SI_EEESC_SE_Li128ELb1ELb1ELb0ELb0EEENS1_19SingleTileSchedulerILb1ELb0ELb1ELi128EEEEEEEEEvNT_6ParamsE)
        /*01c4*/ 	.word	0x00000000


	//----- nvinfo : EIATTR_MIN_STACK_SIZE
	.align		4
.L_86:
        /*01c8*/ 	.byte	0x04, 0x12
        /*01ca*/ 	.short	(.L_88 - .L_87)
	.align		4
.L_87:
        /*01cc*/ 	.word	index@(_ZN7cutlass13device_kernelIN5flash19enable_sm80_to_sm89INS1_16FlashAttnFwdSm80INS1_25CollectiveMainloopFwdSm80ILi4ELi1ELb0EN4cute5tupleIJNS5_1CILi128EEENS7_ILi64EEENS7_ILi96EEEEEELi96ENS_10bfloat16_tEfNS_4arch4Sm80ELb0ELb0ELb1ELb1ELb1ELb1ELb1ELb0EEENS1_21CollectiveEpilogueFwdINS6_IJS8_SA_S9_EEENS6_IJNS7_ILi1EEESI_SI_EEESC_SE_Li128ELb1ELb1ELb0ELb0EEENS1_19SingleTileSchedulerILb1ELb0ELb1ELi128EEEEEEEEEvNT_6ParamsE)
        /*01d0*/ 	.word	0x00000000


	//----- nvinfo : EIATTR_MIN_STACK_SIZE
	.align		4
.L_88:
        /*01d4*/ 	.byte	0x04, 0x12
        /*01d6*/ 	.short	(.L_90 - .L_89)
	.align		4
.L_89:
        /*01d8*/ 	.word	index@(_ZN7cutlass13device_kernelIN5flash19enable_sm80_to_sm89INS1_16FlashAttnFwdSm80INS1_25CollectiveMainloopFwdSm80ILi4ELi1ELb0EN4cute5tupleIJNS5_1CILi128EEENS7_ILi48EEENS7_ILi96EEEEEELi96ENS_10bfloat16_tEfNS_4arch4Sm80ELb0ELb1ELb1ELb0ELb1ELb0ELb1ELb0EEENS1_21CollectiveEpilogueFwdINS6_IJS8_SA_S9_EEENS6_IJNS7_ILi1EEESI_SI_EEESC_SE_Li128ELb0ELb1ELb0ELb0EEENS1_19SingleTileSchedulerILb0ELb0ELb1ELi128EEEEEEEEEvNT_6ParamsE)
        /*01dc*/ 	.word	0x00000000


	//----- nvinfo : EIATTR_MIN_STACK_SIZE
	.align		4
.L_90:
        /*01e0*/ 	.byte	0x04, 0x12
        /*01e2*/ 	.short	(.L_92 - .L_91)
	.align		4
.L_91:
        /*01e4*/ 	.word	index@(_ZN7cutlass13device_kernelIN5flash19enable_sm80_to_sm89INS1_16FlashAttnFwdSm80INS1_25CollectiveMainloopFwdSm80ILi4ELi1ELb0EN4cute5tupleIJNS5_1CILi128EEENS7_ILi48EEENS7_ILi96EEEEEELi96ENS_10bfloat16_tEfNS_4arch4Sm80ELb0ELb1ELb1ELb1ELb1ELb0ELb1ELb0EEENS1_21CollectiveEpilogueFwdINS6_IJS8_SA_S9_EEENS6_IJNS7_ILi1EEESI_SI_EEESC_SE_Li128ELb1ELb1ELb0ELb0EEENS1_19SingleTileSchedulerILb1ELb0ELb1ELi128EEEEEEEEEvNT_6ParamsE)
        /*01e8*/ 	.word	0x00000000


	//----- nvinfo : EIATTR_MIN_STACK_SIZE
	.align		4
.L_92:
        /*01ec*/ 	.byte	0x04, 0x12
        /*01ee*/ 	.short	(.L_94 - .L_93)
	.align		4
.L_93:
        /*01f0*/ 	.word	index@(_ZN7cutlass13device_kernelIN5flash19enable_sm80_to_sm89INS1_16FlashAttnFwdSm80INS1_25CollectiveMainloopFwdSm80ILi4ELi1ELb0EN4cute5tupleIJNS5_1CILi128EEENS7_ILi48EEENS7_ILi96EEEEEELi96ENS_10bfloat16_tEfNS_4arch4Sm80ELb0ELb1ELb1ELb1ELb1ELb1ELb1ELb0EEENS1_21CollectiveEpilogueFwdINS6_IJS8_SA_S9_EEENS6_IJNS7_ILi1EEESI_SI_EEESC_SE_Li128ELb1ELb1ELb0ELb0EEENS1_19SingleTileSchedulerILb1ELb0ELb1ELi128EEEEEEEEEvNT_6ParamsE)
        /*01f4*/ 	.word	0x00000000


	//----- nvinfo : EIATTR_MIN_STACK_SIZE
	.align		4
.L_94:
        /*01f8*/ 	.byte	0x04, 0x12
        /*01fa*/ 	.short	(.L_96 - .L_95)
	.align		4
.L_95:
        /*01fc*/ 	.word	index@(_ZN7cutlass13device_kernelIN5flash19enable_sm80_to_sm89INS1_16FlashAttnFwdSm80INS1_25CollectiveMainloopFwdSm80ILi4ELi1ELb0EN4cute5tupleIJNS5_1CILi128EEENS7_ILi64EEENS7_ILi96EEEEEELi96ENS_10bfloat16_tEfNS_4arch4Sm80ELb1ELb0ELb1ELb0ELb1ELb0ELb1ELb0EEENS1_21CollectiveEpilogueFwdINS6_IJS8_SA_S9_EEENS6_IJNS7_ILi1EEESI_SI_EEESC_SE_Li128ELb0ELb1ELb0ELb0EEENS1_30DynamicPersistentTileSchedulerILi128ELi128ELb0ELb1ELb0EEEEEEEEEvNT_6ParamsE)
        /*0200*/ 	.word	0x00000000


	//----- nvinfo : EIATTR_MIN_STACK_SIZE
	.align		4
.L_96:
        /*0204*/ 	.byte	0x04, 0x12
        /*0206*/ 	.short	(.L_98 - .L_97)
	.align		4
.L_97:
        /*0208*/ 	.word	index@(_ZN7cutlass13device_kernelIN5flash19enable_sm80_to_sm89INS1_16FlashAttnFwdSm80INS1_25CollectiveMainloopFwdSm80ILi4ELi1ELb0EN4cute5tupleIJNS5_1CILi128EEENS7_ILi64EEENS7_ILi96EEEEEELi96ENS_10bfloat16_tEfNS_4arch4Sm80ELb1ELb0ELb1ELb1ELb1ELb0ELb1ELb0EEENS1_21CollectiveEpilogueFwdINS6_IJS8_SA_S9_EEENS6_IJNS7_ILi1EEESI_SI_EEESC_SE_Li128ELb1ELb1ELb0ELb0EEENS1_19SingleTileSchedulerILb1ELb0ELb1ELi128EEEEEEEEEvNT_6ParamsE)
        /*020c*/ 	.word	0x00000000


	//----- nvinfo : EIATTR_MIN_STACK_SIZE
	.align		4
.L_98:
        /*0210*/ 	.byte	0x04, 0x12
        /*0212*/ 	.short	(.L_100 - .L_99)
	.align		4
.L_99:
        /*0214*/ 	.word	index@(_ZN7cutlass13device_kernelIN5flash19enable_sm80_to_sm89INS1_16FlashAttnFwdSm80INS1_25CollectiveMainloopFwdSm80ILi4ELi1ELb0EN4cute5tupleIJNS5_1CILi128EEENS7_ILi64EEENS7_ILi96EEEEEELi96ENS_10bfloat16_tEfNS_4arch4Sm80ELb1ELb0ELb1ELb1ELb1ELb1ELb1ELb0EEENS1_21CollectiveEpilogueFwdINS6_IJS8_SA_S9_EEENS6_IJNS7_ILi1EEESI_SI_EEESC_SE_Li128ELb1ELb1ELb0ELb0EEENS1_19SingleTileSchedulerILb1ELb0ELb1ELi128EEEEEEEEEvNT_6ParamsE)
        /*0218*/ 	.word	0x00000000


	//----- nvinfo : EIATTR_MIN_STACK_SIZE
	.align		4
.L_100:
        /*021c*/ 	.byte	0x04, 0x12
        /*021e*/ 	.short	(.L_102 - .L_101)
	.align		4
.L_101:
        /*0220*/ 	.word	index@(_ZN7cutlass13device_kernelIN5flash19enable_sm80_to_sm89INS1_16FlashAttnFwdSm80INS1_25CollectiveMainloopFwdSm80ILi4ELi1ELb0EN4cute5tupleIJNS5_1CILi128EEENS7_ILi64EEENS7_ILi96EEEEEELi96ENS_10bfloat16_tEfNS_4arch4Sm80ELb0ELb0ELb0ELb0ELb1ELb0ELb1ELb0EEENS1_21CollectiveEpilogueFwdINS6_IJS8_SA_S9_EEENS6_IJNS7_ILi1EEESI_SI_EEESC_SE_Li128ELb0ELb1ELb0ELb0EEENS1_19SingleTileSchedulerILb0ELb0ELb1ELi128EEEEEEEEEvNT_6ParamsE)
        /*0224*/ 	.word	0x00000000


	//----- nvinfo : EIATTR_MIN_STACK_SIZE
	.align		4
.L_102:
        /*0228*/ 	.byte	0x04, 0x12
        /*022a*/ 	.short	(.L_104 - .L_103)
	.align		4
.L_103:
        /*022c*/ 	.word	index@(_ZN7cutlass13device_kernelIN5flash19enable_sm80_to_sm89INS1_16FlashAttnFwdSm80INS1_25CollectiveMainloopFwdSm80ILi4ELi1ELb0EN4cute5tupleIJNS5_1CILi128EEENS7_ILi64EEENS7_ILi96EEEEEELi96ENS_10bfloat16_tEfNS_4arch4Sm80ELb0ELb0ELb0ELb1ELb1ELb0ELb1ELb0EEENS1_21CollectiveEpilogueFwdINS6_IJS8_SA_S9_EEENS6_IJNS7_ILi1EEESI_SI_EEESC_SE_Li128ELb1ELb1ELb0ELb0EEENS1_19SingleTileSchedulerILb1ELb0ELb1ELi128EEEEEEEEEvNT_6ParamsE)
        /*0230*/ 	.word	0x00000000


	//----- nvinfo : EIATTR_MIN_STACK_SIZE
	.align		4
.L_104:
        /*0234*/ 	.byte	0x04, 0x12
        /*0236*/ 	.short	(.L_106 - .L_105)
	.align		4
.L_105:
        /*0238*/ 	.word	index@(_ZN7cutlass13device_kernelIN5flash19enable_sm80_to_sm89INS1_16FlashAttnFwdSm80INS1_25CollectiveMainloopFwdSm80ILi4ELi1ELb0EN4cute5tupleIJNS5_1CILi128EEENS7_ILi64EEENS7_ILi96EEEEEELi96ENS_10bfloat16_tEfNS_4arch4Sm80ELb0ELb0ELb0ELb1ELb1ELb1ELb1ELb0EEENS1_21CollectiveEpilogueFwdINS6_IJS8_SA_S9_EEENS6_IJNS7_ILi1EEESI_SI_EEESC_SE_Li128ELb1ELb1ELb0ELb0EEENS1_19SingleTileSchedulerILb1ELb0ELb1ELi128EEEEEEEEEvNT_6ParamsE)
        /*023c*/ 	.word	0x00000000


	//----- nvinfo : EIATTR_MIN_STACK_SIZE
	.align		4
.L_106:
        /*0240*/ 	.byte	0x04, 0x12
        /*0242*/ 	.short	(.L_108 - .L_107)
	.align		4
.L_107:
        /*0244*/ 	.word	index@(_ZN7cutlass13device_kernelIN5flash19enable_sm80_to_sm89INS1_16FlashAttnFwdSm80INS1_25CollectiveMainloopFwdSm80ILi4ELi1ELb0EN4cute5tupleIJNS5_1CILi128EEENS7_ILi48EEENS7_ILi96EEEEEELi96ENS_10bfloat16_tEfNS_4arch4Sm80ELb0ELb1ELb0ELb0ELb1ELb0ELb1ELb0EEENS1_21CollectiveEpilogueFwdINS6_IJS8_SA_S9_EEENS6_IJNS7_ILi1EEESI_SI_EEESC_SE_Li128ELb0ELb1ELb0ELb0EEENS1_19SingleTileSchedulerILb0ELb0ELb1ELi128EEEEEEEEEvNT_6ParamsE)
        /*0248*/ 	.word	0x00000000


	//----- nvinfo : EIATTR_MIN_STACK_SIZE
	.align		4
.L_108:
        /*024c*/ 	.byte	0x04, 0x12
        /*024e*/ 	.short	(.L_110 - .L_109)
	.align		4
.L_109:
        /*0250*/ 	.word	index@(_ZN7cutlass13device_kernelIN5flash19enable_sm80_to_sm89INS1_16FlashAttnFwdSm80INS1_25CollectiveMainloopFwdSm80ILi4ELi1ELb0EN4cute5tupleIJNS5_1CILi128EEENS7_ILi48EEENS7_ILi96EEEEEELi96ENS_10bfloat16_tEfNS_4arch4Sm80ELb0ELb1ELb0ELb1ELb1ELb0ELb1ELb0EEENS1_21CollectiveEpilogueFwdINS6_IJS8_SA_S9_EEENS6_IJNS7_ILi1EEESI_SI_EEESC_SE_Li128ELb1ELb1ELb0ELb0EEENS1_19SingleTileSchedulerILb1ELb0ELb1ELi128EEEEEEEEEvNT_6ParamsE)
        /*0254*/ 	.word	0x00000000


	//----- nvinfo : EIATTR_MIN_STACK_SIZE
	.align		4
.L_110:
        /*0258*/ 	.byte	0x04, 0x12
        /*025a*/ 	.short	(.L_112 - .L_111)
	.align		4
.L_111:
        /*025c*/ 	.word	index@(_ZN7cutlass13device_kernelIN5flash19enable_sm80_to_sm89INS1_16FlashAttnFwdSm80INS1_25CollectiveMainloopFwdSm80ILi4ELi1ELb0EN4cute5tupleIJNS5_1CILi128EEENS7_ILi48EEENS7_ILi96EEEEEELi96ENS_10bfloat16_tEfNS_4arch4Sm80ELb0ELb1ELb0ELb1ELb1ELb1ELb1ELb0EEENS1_21CollectiveEpilogueFwdINS6_IJS8_SA_S9_EEENS6_IJNS7_ILi1EEESI_SI_EEESC_SE_Li128ELb1ELb1ELb0ELb0EEENS1_19SingleTileSchedulerILb1ELb0ELb1ELi128EEEEEEEEEvNT_6ParamsE)
        /*0260*/ 	.word	0x00000000


	//----- nvinfo : EIATTR_MIN_STACK_SIZE
	.align		4
.L_112:
        /*0264*/ 	.byte	0x04, 0x12
        /*0266*/ 	.short	(.L_114 - .L_113)
	.align		4
.L_113:
        /*0268*/ 	.word	index@(_ZN7cutlass13device_kernelIN5flash19enable_sm80_to_sm89INS1_16FlashAttnFwdSm80INS1_25CollectiveMainloopFwdSm80ILi4ELi1ELb0EN4cute5tupleIJNS5_1CILi128EEENS7_ILi64EEENS7_ILi96EEEEEELi96ENS_10bfloat16_tEfNS_4arch4Sm80ELb1ELb0ELb0ELb0ELb1ELb0ELb1ELb0EEENS1_21CollectiveEpilogueFwdINS6_IJS8_SA_S9_EEENS6_IJNS7_ILi1EEESI_SI_EEESC_SE_Li128ELb0ELb1ELb0ELb0EEENS1_30DynamicPersistentTileSchedulerILi128ELi128ELb0ELb1ELb0EEEEEEEEEvNT_6ParamsE)
        /*026c*/ 	.word	0x00000000


	//----- nvinfo : EIATTR_MIN_STACK_SIZE
	.align		4
.L_114:
        /*0270*/ 	.byte	0x04, 0x12
        /*0272*/ 	.short	(.L_116 - .L_115)
	.align		4
.L_115:
        /*0274*/ 	.word	index@(_ZN7cutlass13device_kernelIN5flash19enable_sm80_to_sm89INS1_16FlashAttnFwdSm80INS1_25CollectiveMainloopFwdSm80ILi4ELi1ELb0EN4cute5tupleIJNS5_1CILi128EEENS7_ILi64EEENS7_ILi96EEEEEELi96ENS_10bfloat16_tEfNS_4arch4Sm80ELb1ELb0ELb0ELb1ELb1ELb0ELb1ELb0EEENS1_21CollectiveEpilogueFwdINS6_IJS8_SA_S9_EEENS6_IJNS7_ILi1EEESI_SI_EEESC_SE_Li128ELb1ELb1ELb0ELb0EEENS1_19SingleTileSchedulerILb1ELb0ELb1ELi128EEEEEEEEEvNT_6ParamsE)
        /*0278*/ 	.word	0x00000000


	//----- nvinfo : EIATTR_MIN_STACK_SIZE
	.align		4
.L_116:
        /*027c*/ 	.byte	0x04, 0x12
        /*027e*/ 	.short	(.L_118 - .L_117)
	.align		4
.L_117:
        /*0280*/ 	.word	index@(_ZN7cutlass13device_kernelIN5flash19enable_sm80_to_sm89INS1_16FlashAttnFwdSm80INS1_25CollectiveMainloopFwdSm80ILi4ELi1ELb0EN4cute5tupleIJNS5_1CILi128EEENS7_ILi64EEENS7_ILi96EEEEEELi96ENS_10bfloat16_tEfNS_4arch4Sm80ELb1ELb0ELb0ELb1ELb1ELb1ELb1ELb0EEENS1_21CollectiveEpilogueFwdINS6_IJS8_SA_S9_EEENS6_IJNS7_ILi1EEESI_SI_EEESC_SE_Li128ELb1ELb1ELb0ELb0EEENS1_19SingleTileSchedulerILb1ELb0ELb1ELi128EEEEEEEEEvNT_6ParamsE)
        /*0284*/ 	.word	0x00000000
.L_118:


//--------------------- .nv.compat                --------------------------
	.section	.nv.compat,"",@"SHT_CUDA_COMPAT_INFO"
	.align	4
        /*0000*/ 	.byte	0x02, 0x09, 0x01, 0x00, 0x02, 0x02, 0x01, 0x00, 0x02, 0x05, 0x05, 0x00, 0x03, 0x07, 0x01, 0x01
        /*0010*/ 	.byte	0x02, 0x03, 0x00, 0x00, 0x02, 0x06, 0x01, 0x00, 0x04, 0x0b, 0x08, 0x00, 0x09, 0x00, 0x00, 0x00
        /*0020*/ 	.byte	0x00, 0x00, 0x00, 0x00


//--------------------- .nv.info._ZN7cutlass13device_kernelIN5flash19enable_sm80_to_sm89INS1_16FlashAttnFwdSm80INS1_25CollectiveMainloopFwdSm80ILi4ELi1ELb0EN4cute5tupleIJNS5_1CILi128EEENS7_ILi64EEENS7_ILi96EEEEEELi96ENS_10bfloat16_tEfNS_4arch4Sm80ELb0ELb0ELb1ELb0ELb1ELb0ELb1ELb0EEENS1_21CollectiveEpilogueFwdINS6_IJS8_SA_S9_EEENS6_IJNS7_ILi1EEESI_SI_EEESC_SE_Li128ELb0ELb1ELb0ELb0EEENS1_19SingleTileSchedulerILb0ELb0ELb1ELi128EEEEEEEEEvNT_6ParamsE --------------------------
	.section	.nv.info._ZN7cutlass13device_kernelIN5flash19enable_sm80_to_sm89INS1_16FlashAttnFwdSm80INS1_25CollectiveMainloopFwdSm80ILi4ELi1ELb0EN4cute5tupleIJNS5_1CILi128EEENS7_ILi64EEENS7_ILi96EEEEEELi96ENS_10bfloat16_tEfNS_4arch4Sm80ELb0ELb0ELb1ELb0ELb1ELb0ELb1ELb0EEENS1_21CollectiveEpilogueFwdINS6_IJS8_SA_S9_EEENS6_IJNS7_ILi1EEESI_SI_EEESC_SE_Li128ELb0ELb1ELb0ELb0EEENS1_19SingleTileSchedulerILb0ELb0ELb1ELi128EEEEEEEEEvNT_6ParamsE,"",@"SHT_CUDA_INFO"
	.sectionflags	@""
	.align	4


	//----- nvinfo : EIATTR_CUDA_API_VERSION
	.align		4
        /*0000*/ 	.byte	0x04, 0x37
        /*0002*/ 	.short	(.L_120 - .L_119)
.L_119:
        /*0004*/ 	.word	0x00000082


	//----- nvinfo : EIATTR_KPARAM_INFO
	.align		4
.L_120:
        /*0008*/ 	.byte	0x04, 0x17
        /*000a*/ 	.short	(.L_122 - .L_121)
.L_121:
        /*000c*/ 	.word	0x00000000
        /*0010*/ 	.short	0x0000
        /*0012*/ 	.short	0x0000
        /*0014*/ 	.byte	0x00, 0xf0, 0x61, 0x10


	//----- nvinfo : EIATTR_SPARSE_MMA_MASK
	.align		4
.L_122:
        /*0018*/ 	.byte	0x03, 0x50
        /*001a*/ 	.short	0x0000


	//----- nvinfo : EIATTR_MAXREG_COUNT
	.align		4
        /*001c*/ 	.byte	0x03, 0x1b
        /*001e*/ 	.short	0x00ff


	//----- nvinfo : EIATTR_MERCURY_ISA_VERSION
	.align		4
        /*0020*/ 	.byte	0x03, 0x5f
        /*0022*/ 	.short	0x0101


	//----- nvinfo : EIATTR_VRC_CTA_INIT_COUNT
	.align		4
        /*0024*/ 	.byte	0x02, 0x4a
	.zero		1
	.zero		1


	//----- nvinfo : EIATTR_EXIT_INSTR_OFFSETS
	.align		4
        /*0028*/ 	.byte	0x04, 0x1c
        /*002a*/ 	.short	(.L_124 - .L_123)


	//   ....[0]....
.L_123:
        /*002c*/ 	.word	0x00000010


	//----- nvinfo : EIATTR_MAX_THREADS
	.align		4
.L_124:
        /*0030*/ 	.byte	0x04, 0x05
        /*0032*/ 	.short	(.L_126 - .L_125)
.L_125:
        /*0034*/ 	.word	0x00000080
        /*0038*/ 	.word	0x00000001
        /*003c*/ 	.word	0x00000001


	//----- nvinfo : EIATTR_CBANK_PARAM_SIZE
	.align		4
.L_126:
        /*0040*/ 	.byte	0x03, 0x19
        /*0042*/ 	.short	0x0418


	//----- nvinfo : EIATTR_PARAM_CBANK
	.align		4
        /*0044*/ 	.byte	0x04, 0x0a
        /*0046*/ 	.short	(.L_128 - .L_127)
	.align		4
.L_127:
        /*0048*/ 	.word	index@(.nv.constant0._ZN7cutlass13device_kernelIN5flash19enable_sm80_to_sm89INS1_16FlashAttnFwdSm80INS1_25CollectiveMainloopFwdSm80ILi4ELi1ELb0EN4cute5tupleIJNS5_1CILi128EEENS7_ILi64EEENS7_ILi96EEEEEELi96ENS_10bfloat16_tEfNS_4arch4Sm80ELb0ELb0ELb1ELb0ELb1ELb0ELb1ELb0EEENS1_21CollectiveEpilogueFwdINS6_IJS8_SA_S9_EEENS6_IJNS7_ILi1EEESI_SI_EEESC_SE_Li128ELb0ELb1ELb0ELb0EEENS1_19SingleTileSchedulerILb0ELb0ELb1ELi128EEEEEEEEEvNT_6ParamsE)
        /*004c*/ 	.short	0x0380
        /*004e*/ 	.short	0x0418


	//----- nvinfo : EIATTR_SW_WAR
	.align		4
.L_128:
        /*0050*/ 	.byte	0x04, 0x36
        /*0052*/ 	.short	(.L_130 - .L_129)
.L_129:
        /*0054*/ 	.word	0x00000008
.L_130:


//--------------------- .nv.info._ZN7cutlass13device_kernelIN5flash19enable_sm80_to_sm89INS1_16FlashAttnFwdSm80INS1_25CollectiveMainloopFwdSm80ILi4ELi1ELb0EN4cute5tupleIJNS5_1CILi128EEENS7_ILi64EEENS7_ILi96EEEEEELi96ENS_10bfloat16_tEfNS_4arch4Sm80ELb0ELb0ELb1ELb1ELb1ELb0ELb1ELb0EEENS1_21CollectiveEpilogueFwdINS6_IJS8_SA_S9_EEENS6_IJNS7_ILi1EEESI_SI_EEESC_SE_Li128ELb1ELb1ELb0ELb0EEENS1_19SingleTileSchedulerILb1ELb0ELb1ELi128EEEEEEEEEvNT_6ParamsE --------------------------
	.section	.nv.info._ZN7cutlass13device_kernelIN5flash19enable_sm80_to_sm89INS1_16FlashAttnFwdSm80INS1_25CollectiveMainloopFwdSm80ILi4ELi1ELb0EN4cute5tupleIJNS5_1CILi128EEENS7_ILi64EEENS7_ILi96EEEEEELi96ENS_10bfloat16_tEfNS_4arch4Sm80ELb0ELb0ELb1ELb1ELb1ELb0ELb1ELb0EEENS1_21CollectiveEpilogueFwdINS6_IJS8_SA_S9_EEENS6_IJNS7_ILi1EEESI_SI_EEESC_SE_Li128ELb1ELb1ELb0ELb0EEENS1_19SingleTileSchedulerILb1ELb0ELb1ELi128EEEEEEEEEvNT_6ParamsE,"",@"SHT_CUDA_INFO"
	.sectionflags	@""
	.align	4


	//----- nvinfo : EIATTR_CUDA_API_VERSION
	.align		4
        /*0000*/ 	.byte	0x04, 0x37
        /*0002*/ 	.short	(.L_132 - .L_131)
.L_131:
        /*0004*/ 	.word	0x00000082


	//----- nvinfo : EIATTR_KPARAM_INFO
	.align		4
.L_132:
        /*0008*/ 	.byte	0x04, 0x17
        /*000a*/ 	.short	(.L_134 - .L_133)
.L_133:
        /*000c*/ 	.word	0x00000000
        /*0010*/ 	.short	0x0000
        /*0012*/ 	.short	0x0000
        /*0014*/ 	.byte	0x00, 0xf0, 0x61, 0x10


	//----- nvinfo : EIATTR_SPARSE_MMA_MASK
	.align		4
.L_134:
        /*0018*/ 	.byte	0x03, 0x50
        /*001a*/ 	.short	0x0000


	//----- nvinfo : EIATTR_MAXREG_COUNT
	.align		4
        /*001c*/ 	.byte	0x03, 0x1b
        /*001e*/ 	.short	0x00ff


	//----- nvinfo : EIATTR_MERCURY_ISA_VERSION
	.align		4
        /*0020*/ 	.byte	0x03, 0x5f
        /*0022*/ 	.short	0x0101


	//----- nvinfo : EIATTR_VRC_CTA_INIT_COUNT
	.align		4
        /*0024*/ 	.byte	0x02, 0x4a
	.zero		1
	.zero		1


	//----- nvinfo : EIATTR_EXIT_INSTR_OFFSETS
	.align		4
        /*0028*/ 	.byte	0x04, 0x1c
        /*002a*/ 	.short	(.L_136 - .L_135)


	//   ....[0]....
.L_135:
        /*002c*/ 	.word	0x00000010


	//----- nvinfo : EIATTR_MAX_THREADS
	.align		4
.L_136:
        /*0030*/ 	.byte	0x04, 0x05
        /*0032*/ 	.short	(.L_138 - .L_137)
.L_137:
        /*0034*/ 	.word	0x00000080
        /*0038*/ 	.word	0x00000001
        /*003c*/ 	.word	0x00000001


	//----- nvinfo : EIATTR_CBANK_PARAM_SIZE
	.align		4
.L_138:
        /*0040*/ 	.byte	0x03, 0x19
        /*0042*/ 	.short	0x0418


	//----- nvinfo : EIATTR_PARAM_CBANK
	.align		4
        /*0044*/ 	.byte	0x04, 0x0a
        /*0046*/ 	.short	(.L_140 - .L_139)
	.align		4
.L_139:
        /*0048*/ 	.word	index@(.nv.constant0._ZN7cutlass13device_kernelIN5flash19enable_sm80_to_sm89INS1_16FlashAttnFwdSm80INS1_25CollectiveMainloopFwdSm80ILi4ELi1ELb0EN4cute5tupleIJNS5_1CILi128EEENS7_ILi64EEENS7_ILi96EEEEEELi96ENS_10bfloat16_tEfNS_4arch4Sm80ELb0ELb0ELb1ELb1ELb1ELb0ELb1ELb0EEENS1_21CollectiveEpilogueFwdINS6_IJS8_SA_S9_EEENS6_IJNS7_ILi1EEESI_SI_EEESC_SE_Li128ELb1ELb1ELb0ELb0EEENS1_19SingleTileSchedulerILb1ELb0ELb1ELi128EEEEEEEEEvNT_6ParamsE)
        /*004c*/ 	.short	0x0380
        /*004e*/ 	.short	0x0418


	//----- nvinfo : EIATTR_SW_WAR
	.align		4
.L_140:
        /*0050*/ 	.byte	0x04, 0x36
        /*0052*/ 	.short	(.L_142 - .L_141)
.L_141:
        /*0054*/ 	.word	0x00000008
.L_142:


//--------------------- .nv.info._ZN7cutlass13device_kernelIN5flash19enable_sm80_to_sm89INS1_16FlashAttnFwdSm80INS1_25CollectiveMainloopFwdSm80ILi4ELi1ELb0EN4cute5tupleIJNS5_1CILi128EEENS7_ILi64EEENS7_ILi96EEEEEELi96ENS_10bfloat16_tEfNS_4arch4Sm80ELb0ELb0ELb1ELb1ELb1ELb1ELb1ELb0EEENS1_21CollectiveEpilogueFwdINS6_IJS8_SA_S9_EEENS6_IJNS7_ILi1EEESI_SI_EEESC_SE_Li128ELb1ELb1ELb0ELb0EEENS1_19SingleTileSchedulerILb1ELb0ELb1ELi128EEEEEEEEEvNT_6ParamsE --------------------------
	.section	.nv.info._ZN7cutlass13device_kernelIN5flash19enable_sm80_to_sm89INS1_16FlashAttnFwdSm80INS1_25CollectiveMainloopFwdSm80ILi4ELi1ELb0EN4cute5tupleIJNS5_1CILi128EEENS7_ILi64EEENS7_ILi96EEEEEELi96ENS_10bfloat16_tEfNS_4arch4Sm80ELb0ELb0ELb1ELb1ELb1ELb1ELb1ELb0EEENS1_21CollectiveEpilogueFwdINS6_IJS8_SA_S9_EEENS6_IJNS7_ILi1EEESI_SI_EEESC_SE_Li128ELb1ELb1ELb0ELb0EEENS1_19SingleTileSchedulerILb1ELb0ELb1ELi128EEEEEEEEEvNT_6ParamsE,"",@"SHT_CUDA_INFO"
	.sectionflags	@""
	.align	4


	//----- nvinfo : EIATTR_CUDA_API_VERSION
	.align		4
        /*0000*/ 	.byte	0x04, 0x37
        /*0002*/ 	.short	(.L_144 - .L_143)
.L_143:
        /*0004*/ 	.word	0x00000082


	//----- nvinfo : EIATTR_KPARAM_INFO
	.align		4
.L_144:
        /*0008*/ 	.byte	0x04, 0x17
        /*000a*/ 	.short	(.L_146 - .L_145)
.L_145:
        /*000c*/ 	.word	0x00000000
        /*0010*/ 	.short	0x0000
        /*0012*/ 	.short	0x0000
        /*0014*/ 	.byte	0x00, 0xf0, 0x61, 0x10


	//----- nvinfo : EIATTR_SPARSE_MMA_MASK
	.align		4
.L_146:
        /*0018*/ 	.byte	0x03, 0x50
        /*001a*/ 	.short	0x0000


	//----- nvinfo : EIATTR_MAXREG_COUNT
	.align		4
        /*001c*/ 	.byte	0x03, 0x1b
        /*001e*/ 	.short	0x00ff


	//----- nvinfo : EIATTR_MERCURY_ISA_VERSION
	.align		4
        /*0020*/ 	.byte	0x03, 0x5f
        /*0022*/ 	.short	0x0101


	//----- nvinfo : EIATTR_VRC_CTA_INIT_COUNT
	.align		4
        /*0024*/ 	.byte	0x02, 0x4a
	.zero		1
	.zero		1


	//----- nvinfo : EIATTR_EXIT_INSTR_OFFSETS
	.align		4
        /*0028*/ 	.byte	0x04, 0x1c
        /*002a*/ 	.short	(.L_148 - .L_147)


	//   ....[0]....
.L_147:
        /*002c*/ 	.word	0x00000010


	//----- nvinfo : EIATTR_MAX_THREADS
	.align		4
.L_148:
        /*0030*/ 	.byte	0x04, 0x05
        /*0032*/ 	.short	(.L_150 - .L_149)
.L_149:
        /*0034*/ 	.word	0x00000080
        /*0038*/ 	.word	0x00000001
        /*003c*/ 	.word	0x00000001


	//----- nvinfo : EIATTR_CBANK_PARAM_SIZE
	.align		4
.L_150:
        /*0040*/ 	.byte	0x03, 0x19
        /*0042*/ 	.short	0x0418


	//----- nvinfo : EIATTR_PARAM_CBANK
	.align		4
        /*0044*/ 	.byte	0x04, 0x0a
        /*0046*/ 	.short	(.L_152 - .L_151)
	.align		4
.L_151:
        /*0048*/ 	.word	index@(.nv.constant0._ZN7cutlass13device_kernelIN5flash19enable_sm80_to_sm89INS1_16FlashAttnFwdSm80INS1_25CollectiveMainloopFwdSm80ILi4ELi1ELb0EN4cute5tupleIJNS5_1CILi128EEENS7_ILi64EEENS7_ILi96EEEEEELi96ENS_10bfloat16_tEfNS_4arch4Sm80ELb0ELb0ELb1ELb1ELb1ELb1ELb1ELb0EEENS1_21CollectiveEpilogueFwdINS6_IJS8_SA_S9_EEENS6_IJNS7_ILi1EEESI_SI_EEESC_SE_Li128ELb1ELb1ELb0ELb0EEENS1_19SingleTileSchedulerILb1ELb0ELb1ELi128EEEEEEEEEvNT_6ParamsE)
        /*004c*/ 	.short	0x0380
        /*004e*/ 	.short	0x0418


	//----- nvinfo : EIATTR_SW_WAR
	.align		4
.L_152:
        /*0050*/ 	.byte	0x04, 0x36
        /*0052*/ 	.short	(.L_154 - .L_153)
.L_153:
        /*0054*/ 	.word	0x00000008
.L_154:


//--------------------- .nv.info._ZN7cutlass13device_kernelIN5flash19enable_sm80_to_sm89INS1_16FlashAttnFwdSm80INS1_25CollectiveMainloopFwdSm80ILi4ELi1ELb0EN4cute5tupleIJNS5_1CILi128EEENS7_ILi48EEENS7_ILi96EEEEEELi96ENS_10bfloat16_tEfNS_4arch4Sm80ELb0ELb1ELb1ELb0ELb1ELb0ELb1ELb0EEENS1_21CollectiveEpilogueFwdINS6_IJS8_SA_S9_EEENS6_IJNS7_ILi1EEESI_SI_EEESC_SE_Li128ELb0ELb1ELb0ELb0EEENS1_19SingleTileSchedulerILb0ELb0ELb1ELi128EEEEEEEEEvNT_6ParamsE --------------------------
	.section	.nv.info._ZN7cutlass13device_kernelIN5flash19enable_sm80_to_sm89INS1_16FlashAttnFwdSm80INS1_25CollectiveMainloopFwdSm80ILi4ELi1ELb0EN4cute5tupleIJNS5_1CILi128EEENS7_ILi48EEENS7_ILi96EEEEEELi96ENS_10bfloat16_tEfNS_4arch4Sm80ELb0ELb1ELb1ELb0ELb1ELb0ELb1ELb0EEENS1_21CollectiveEpilogueFwdINS6_IJS8_SA_S9_EEENS6_IJNS7_ILi1EEESI_SI_EEESC_SE_Li128ELb0ELb1ELb0ELb0EEENS1_19SingleTileSchedulerILb0ELb0ELb1ELi128EEEEEEEEEvNT_6ParamsE,"",@"SHT_CUDA_INFO"
	.sectionflags	@""
	.align	4


	//----- nvinfo : EIATTR_CUDA_API_VERSION
	.align		4
        /*0000*/ 	.byte	0x04, 0x37
        /*0002*/ 	.short	(.L_156 - .L_155)
.L_155:
        /*0004*/ 	.word	0x00000082


	//----- nvinfo : EIATTR_KPARAM_INFO
	.align		4
.L_156:
        /*0008*/ 	.byte	0x04, 0x17
        /*000a*/ 	.short	(.L_158 - .L_157)
.L_157:
        /*000c*/ 	.word	0x00000000
        /*0010*/ 	.short	0x0000
        /*0012*/ 	.short	0x0000
        /*0014*/ 	.byte	0x00, 0xf0, 0x61, 0x10


	//----- nvinfo : EIATTR_SPARSE_MMA_MASK
	.align		4
.L_158:
        /*0018*/ 	.byte	0x03, 0x50
        /*001a*/ 	.short	0x0000


	//----- nvinfo : EIATTR_MAXREG_COUNT
	.align		4
        /*001c*/ 	.byte	0x03, 0x1b
        /*001e*/ 	.short	0x00ff


	//----- nvinfo : EIATTR_MERCURY_ISA_VERSION
	.align		4
        /*0020*/ 	.byte	0x03, 0x5f
        /*0022*/ 	.short	0x0101


	//----- nvinfo : EIATTR_VRC_CTA_INIT_COUNT
	.align		4
        /*0024*/ 	.byte	0x02, 0x4a
	.zero		1
	.zero		1


	//----- nvinfo : EIATTR_EXIT_INSTR_OFFSETS
	.align		4
        /*0028*/ 	.byte	0x04, 0x1c
        /*002a*/ 	.short	(.L_160 - .L_159)


	//   ....[0]....
.L_159:
        /*002c*/ 	.word	0x00000010


	//----- nvinfo : EIATTR_MAX_THREADS
	.align		4
.L_160:
        /*0030*/ 	.byte	0x04, 0x05
        /*0032*/ 	.short	(.L_162 - .L_161)
.L_161:
        /*0034*/ 	.word	0x00000080
        /*0038*/ 	.word	0x00000001
        /*003c*/ 	.word	0x00000001


	//----- nvinfo : EIATTR_CBANK_PARAM_SIZE
	.align		4
.L_162:
        /*0040*/ 	.byte	0x03, 0x19
        /*0042*/ 	.short	0x0418


	//----- nvinfo : EIATTR_PARAM_CBANK
	.align		4
        /*0044*/ 	.byte	0x04, 0x0a
        /*0046*/ 	.short	(.L_164 - .L_163)
	.align		4
.L_163:
        /*0048*/ 	.word	index@(.nv.constant0._ZN7cutlass13device_kernelIN5flash19enable_sm80_to_sm89INS1_16FlashAttnFwdSm80INS1_25CollectiveMainloopFwdSm80ILi4ELi1ELb0EN4cute5tupleIJNS5_1CILi128EEENS7_ILi48EEENS7_ILi96EEEEEELi96ENS_10bfloat16_tEfNS_4arch4Sm80ELb0ELb1ELb1ELb0ELb1ELb0ELb1ELb0EEENS1_21CollectiveEpilogueFwdINS6_IJS8_SA_S9_EEENS6_IJNS7_ILi1EEESI_SI_EEESC_SE_Li128ELb0ELb1ELb0ELb0EEENS1_19SingleTileSchedulerILb0ELb0ELb1ELi128EEEEEEEEEvNT_6ParamsE)
        /*004c*/ 	.short	0x0380
        /*004e*/ 	.short	0x0418


	//----- nvinfo : EIATTR_SW_WAR
	.align		4
.L_164:
        /*0050*/ 	.byte	0x04, 0x36
        /*0052*/ 	.short	(.L_166 - .L_165)
.L_165:
        /*0054*/ 	.word	0x00000008
.L_166:


//--------------------- .nv.info._ZN7cutlass13device_kernelIN5flash19enable_sm80_to_sm89INS1_16FlashAttnFwdSm80INS1_25CollectiveMainloopFwdSm80ILi4ELi1ELb0EN4cute5tupleIJNS5_1CILi128EEENS7_ILi48EEENS7_ILi96EEEEEELi96ENS_10bfloat16_tEfNS_4arch4Sm80ELb0ELb1ELb1ELb1ELb1ELb0ELb1ELb0EEENS1_21CollectiveEpilogueFwdINS6_IJS8_SA_S9_EEENS6_IJNS7_ILi1EEESI_SI_EEESC_SE_Li128ELb1ELb1ELb0ELb0EEENS1_19SingleTileSchedulerILb1ELb0ELb1ELi128EEEEEEEEEvNT_6ParamsE --------------------------
	.section	.nv.info._ZN7cutlass13device_kernelIN5flash19enable_sm80_to_sm89INS1_16FlashAttnFwdSm80INS1_25CollectiveMainloopFwdSm80ILi4ELi1ELb0EN4cute5tupleIJNS5_1CILi128EEENS7_ILi48EEENS7_ILi96EEEEEELi96ENS_10bfloat16_tEfNS_4arch4Sm80ELb0ELb1ELb1ELb1ELb1ELb0ELb1ELb0EEENS1_21CollectiveEpilogueFwdINS6_IJS8_SA_S9_EEENS6_IJNS7_ILi1EEESI_SI_EEESC_SE_Li128ELb1ELb1ELb0ELb0EEENS1_19SingleTileSchedulerILb1ELb0ELb1ELi128EEEEEEEEEvNT_6ParamsE,"",@"SHT_CUDA_INFO"
	.sectionflags	@""
	.align	4


	//----- nvinfo : EIATTR_CUDA_API_VERSION
	.align		4
        /*0000*/ 	.byte	0x04, 0x37
        /*0002*/ 	.short	(.L_168 - .L_167)
.L_167:
        /*0004*/ 	.word	0x00000082


	//----- nvinfo : EIATTR_KPARAM_INFO
	.align		4
.L_168:
        /*0008*/ 	.byte	0x04, 0x17
        /*000a*/ 	.short	(.L_170 - .L_169)
.L_169:
        /*000c*/ 	.word	0x00000000
        /*0010*/ 	.short	0x0000
        /*0012*/ 	.short	0x0000
        /*0014*/ 	.byte	0x00, 0xf0, 0x61, 0x10


	//----- nvinfo : EIATTR_SPARSE_MMA_MASK
	.align		4
.L_170:
        /*0018*/ 	.byte	0x03, 0x50
        /*001a*/ 	.short	0x0000


	//----- nvinfo : EIATTR_MAXREG_COUNT
	.align		4
        /*001c*/ 	.byte	0x03, 0x1b
        /*001e*/ 	.short	0x00ff


	//----- nvinfo : EIATTR_MERCURY_ISA_VERSION
	.align		4
        /*0020*/ 	.byte	0x03, 0x5f
        /*0022*/ 	.short	0x0101


	//----- nvinfo : EIATTR_VRC_CTA_INIT_COUNT
	.align		4
        /*0024*/ 	.byte	0x02, 0x4a
	.zero		1
	.zero		1


	//----- nvinfo : EIATTR_EXIT_INSTR_OFFSETS
	.align		4
        /*0028*/ 	.byte	0x04, 0x1c
        /*002a*/ 	.short	(.L_172 - .L_171)


	//   ....[0]....
.L_171:
        /*002c*/ 	.word	0x00000010


	//----- nvinfo : EIATTR_MAX_THREADS
	.align		4
.L_172:
        /*0030*/ 	.byte	0x04, 0x05
        /*0032*/ 	.short	(.L_174 - .L_173)
.L_173:
        /*0034*/ 	.word	0x00000080
        /*0038*/ 	.word	0x00000001
        /*003c*/ 	.word	0x00000001


	//----- nvinfo : EIATTR_CBANK_PARAM_SIZE
	.align		4
.L_174:
        /*0040*/ 	.byte	0x03, 0x19
        /*0042*/ 	.short	0x0418


	//----- nvinfo : EIATTR_PARAM_CBANK
	.align		4
        /*0044*/ 	.byte	0x04, 0x0a
        /*0046*/ 	.short	(.L_176 - .L_175)
	.align		4
.L_175:
        /*0048*/ 	.word	index@(.nv.constant0._ZN7cutlass13device_kernelIN5flash19enable_sm80_to_sm89INS1_16FlashAttnFwdSm80INS1_25CollectiveMainloopFwdSm80ILi4ELi1ELb0EN4cute5tupleIJNS5_1CILi128EEENS7_ILi48EEENS7_ILi96EEEEEELi96ENS_10bfloat16_tEfNS_4arch4Sm80ELb0ELb1ELb1ELb1ELb1ELb0ELb1ELb0EEENS1_21CollectiveEpilogueFwdINS6_IJS8_SA_S9_EEENS6_IJNS7_ILi1EEESI_SI_EEESC_SE_Li128ELb1ELb1ELb0ELb0EEENS1_19SingleTileSchedulerILb1ELb0ELb1ELi128EEEEEEEEEvNT_6ParamsE)
        /*004c*/ 	.short	0x0380
        /*004e*/ 	.short	0x0418


	//----- nvinfo : EIATTR_SW_WAR
	.align		4
.L_176:
        /*0050*/ 	.byte	0x04, 0x36
        /*0052*/ 	.short	(.L_178 - .L_177)
.L_177:
        /*0054*/ 	.word	0x00000008
.L_178:


//--------------------- .nv.info._ZN7cutlass13device_kernelIN5flash19enable_sm80_to_sm89INS1_16FlashAttnFwdSm80INS1_25CollectiveMainloopFwdSm80ILi4ELi1ELb0EN4cute5tupleIJNS5_1CILi128EEENS7_ILi48EEENS7_ILi96EEEEEELi96ENS_10bfloat16_tEfNS_4arch4Sm80ELb0ELb1ELb1ELb1ELb1ELb1ELb1ELb0EEENS1_21CollectiveEpilogueFwdINS6_IJS8_SA_S9_EEENS6_IJNS7_ILi1EEESI_SI_EEESC_SE_Li128ELb1ELb1ELb0ELb0EEENS1_19SingleTileSchedulerILb1ELb0ELb1ELi128EEEEEEEEEvNT_6ParamsE --------------------------
	.section	.nv.info._ZN7cutlass13device_kernelIN5flash19enable_sm80_to_sm89INS1_16FlashAttnFwdSm80INS1_25CollectiveMainloopFwdSm80ILi4ELi1ELb0EN4cute5tupleIJNS5_1CILi128EEENS7_ILi48EEENS7_ILi96EEEEEELi96ENS_10bfloat16_tEfNS_4arch4Sm80ELb0ELb1ELb1ELb1ELb1ELb1ELb1ELb0EEENS1_21CollectiveEpilogueFwdINS6_IJS8_SA_S9_EEENS6_IJNS7_ILi1EEESI_SI_EEESC_SE_Li128ELb1ELb1ELb0ELb0EEENS1_19SingleTileSchedulerILb1ELb0ELb1ELi128EEEEEEEEEvNT_6ParamsE,"",@"SHT_CUDA_INFO"
	.sectionflags	@""
	.align	4


	//----- nvinfo : EIATTR_CUDA_API_VERSION
	.align		4
        /*0000*/ 	.byte	0x04, 0x37
        /*0002*/ 	.short	(.L_180 - .L_179)
.L_179:
        /*0004*/ 	.word	0x00000082


	//----- nvinfo : EIATTR_KPARAM_INFO
	.align		4
.L_180:
        /*0008*/ 	.byte	0x04, 0x17
        /*000a*/ 	.short	(.L_182 - .L_181)
.L_181:
        /*000c*/ 	.word	0x00000000
        /*0010*/ 	.short	0x0000
        /*0012*/ 	.short	0x0000
        /*0014*/ 	.byte	0x00, 0xf0, 0x61, 0x10


	//----- nvinfo : EIATTR_SPARSE_MMA_MASK
	.align		4
.L_182:
        /*0018*/ 	.byte	0x03, 0x50
        /*001a*/ 	.short	0x0000


	//----- nvinfo : EIATTR_MAXREG_COUNT
	.align		4
        /*001c*/ 	.byte	0x03, 0x1b
        /*001e*/ 	.short	0x00ff


	//----- nvinfo : EIATTR_MERCURY_ISA_VERSION
	.align		4
        /*0020*/ 	.byte	0x03, 0x5f
        /*0022*/ 	.short	0x0101


	//----- nvinfo : EIATTR_VRC_CTA_INIT_COUNT
	.align		4
        /*0024*/ 	.byte	0x02, 0x4a
	.zero		1
	.zero		1


	//----- nvinfo : EIATTR_EXIT_INSTR_OFFSETS
	.align		4
        /*0028*/ 	.byte	0x04, 0x1c
        /*002a*/ 	.short	(.L_184 - .L_183)


	//   ....[0]....
.L_183:
        /*002c*/ 	.word	0x00000010


	//----- nvinfo : EIATTR_MAX_THREADS
	.align		4
.L_184:
        /*0030*/ 	.byte	0x04, 0x05
        /*0032*/ 	.short	(.L_186 - .L_185)
.L_185:
        /*0034*/ 	.word	0x00000080
        /*0038*/ 	.word	0x00000001
        /*003c*/ 	.word	0x00000001


	//----- nvinfo : EIATTR_CBANK_PARAM_SIZE
	.align		4
.L_186:
        /*0040*/ 	.byte	0x03, 0x19
        /*0042*/ 	.short	0x0418


	//----- nvinfo : EIATTR_PARAM_CBANK
	.align		4
        /*0044*/ 	.byte	0x04, 0x0a
        /*0046*/ 	.short	(.L_188 - .L_187)
	.align		4
.L_187:
        /*0048*/ 	.word	index@(.nv.constant0._ZN7cutlass13device_kernelIN5flash19enable_sm80_to_sm89INS1_16FlashAttnFwdSm80INS1_25CollectiveMainloopFwdSm80ILi4ELi1ELb0EN4cute5tupleIJNS5_1CILi128EEENS7_ILi48EEENS7_ILi96EEEEEELi96ENS_10bfloat16_tEfNS_4arch4Sm80ELb0ELb1ELb1ELb1ELb1ELb1ELb1ELb0EEENS1_21CollectiveEpilogueFwdINS6_IJS8_SA_S9_EEENS6_IJNS7_ILi1EEESI_SI_EEESC_SE_Li128ELb1ELb1ELb0ELb0EEENS1_19SingleTileSchedulerILb1ELb0ELb1ELi128EEEEEEEEEvNT_6ParamsE)
        /*004c*/ 	.short	0x0380
        /*004e*/ 	.short	0x0418


	//----- nvinfo : EIATTR_SW_WAR
	.align		4
.L_188:
        /*0050*/ 	.byte	0x04, 0x36
        /*0052*/ 	.short	(.L_190 - .L_189)
.L_189:
        /*0054*/ 	.word	0x00000008
.L_190:


//--------------------- .nv.info._ZN7cutlass13device_kernelIN5flash19enable_sm80_to_sm89INS1_16FlashAttnFwdSm80INS1_25CollectiveMainloopFwdSm80ILi4ELi1ELb0EN4cute5tupleIJNS5_1CILi128EEENS7_ILi64EEENS7_ILi96EEEEEELi96ENS_10bfloat16_tEfNS_4arch4Sm80ELb1ELb0ELb1ELb0ELb1ELb0ELb1ELb0EEENS1_21CollectiveEpilogueFwdINS6_IJS8_SA_S9_EEENS6_IJNS7_ILi1EEESI_SI_EEESC_SE_Li128ELb0ELb1ELb0ELb0EEENS1_30DynamicPersistentTileSchedulerILi128ELi128ELb0ELb1ELb0EEEEEEEEEvNT_6ParamsE --------------------------
	.section	.nv.info._ZN7cutlass13device_kernelIN5flash19enable_sm80_to_sm89INS1_16FlashAttnFwdSm80INS1_25CollectiveMainloopFwdSm80ILi4ELi1ELb0EN4cute5tupleIJNS5_1CILi128EEENS7_ILi64EEENS7_ILi96EEEEEELi96ENS_10bfloat16_tEfNS_4arch4Sm80ELb1ELb0ELb1ELb0ELb1ELb0ELb1ELb0EEENS1_21CollectiveEpilogueFwdINS6_IJS8_SA_S9_EEENS6_IJNS7_ILi1EEESI_SI_EEESC_SE_Li128ELb0ELb1ELb0ELb0EEENS1_30DynamicPersistentTileSchedulerILi128ELi128ELb0ELb1ELb0EEEEEEEEEvNT_6ParamsE,"",@"SHT_CUDA_INFO"
	.sectionflags	@""
	.align	4


	//----- nvinfo : EIATTR_CUDA_API_VERSION
	.align		4
        /*0000*/ 	.byte	0x04, 0x37
        /*0002*/ 	.short	(.L_192 - .L_191)
.L_191:
        /*0004*/ 	.word	0x00000082


	//----- nvinfo : EIATTR_KPARAM_INFO
	.align		4
.L_192:
        /*0008*/ 	.byte	0x04, 0x17
        /*000a*/ 	.short	(.L_194 - .L_193)
.L_193:
        /*000c*/ 	.word	0x00000000
        /*0010*/ 	.short	0x0000
        /*0012*/ 	.short	0x0000
        /*0014*/ 	.byte	0x00, 0xf0, 0xa1, 0x10


	//----- nvinfo : EIATTR_SPARSE_MMA_MASK
	.align		4
.L_194:
        /*0018*/ 	.byte	0x03, 0x50
        /*001a*/ 	.short	0x0000


	//----- nvinfo : EIATTR_MAXREG_COUNT
	.align		4
        /*001c*/ 	.byte	0x03, 0x1b
        /*001e*/ 	.short	0x00ff


	//----- nvinfo : EIATTR_MERCURY_ISA_VERSION
	.align		4
        /*0020*/ 	.byte	0x03, 0x5f
        /*0022*/ 	.short	0x0101


	//----- nvinfo : EIATTR_VRC_CTA_INIT_COUNT
	.align		4
        /*0024*/ 	.byte	0x02, 0x4a
	.zero		1
	.zero		1


	//----- nvinfo : EIATTR_EXIT_INSTR_OFFSETS
	.align		4
        /*0028*/ 	.byte	0x04, 0x1c
        /*002a*/ 	.short	(.L_196 - .L_195)


	//   ....[0]....
.L_195:
        /*002c*/ 	.word	0x00000010


	//----- nvinfo : EIATTR_MAX_THREADS
	.align		4
.L_196:
        /*0030*/ 	.byte	0x04, 0x05
        /*0032*/ 	.short	(.L_198 - .L_197)
.L_197:
        /*0034*/ 	.word	0x00000080
        /*0038*/ 	.word	0x00000001
        /*003c*/ 	.word	0x00000001


	//----- nvinfo : EIATTR_CBANK_PARAM_SIZE
	.align		4
.L_198:
        /*0040*/ 	.byte	0x03, 0x19
        /*0042*/ 	.short	0x0428


	//----- nvinfo : EIATTR_PARAM_CBANK
	.align		4
        /*0044*/ 	.byte	0x04, 0x0a
        /*0046*/ 	.short	(.L_200 - .L_199)
	.align		4
.L_199:
        /*0048*/ 	.word	index@(.nv.constant0._ZN7cutlass13device_kernelIN5flash19enable_sm80_to_sm89INS1_16FlashAttnFwdSm80INS1_25CollectiveMainloopFwdSm80ILi4ELi1ELb0EN4cute5tupleIJNS5_1CILi128EEENS7_ILi64EEENS7_ILi96EEEEEELi96ENS_10bfloat16_tEfNS_4arch4Sm80ELb1ELb0ELb1ELb0ELb1ELb0ELb1ELb0EEENS1_21CollectiveEpilogueFwdINS6_IJS8_SA_S9_EEENS6_IJNS7_ILi1EEESI_SI_EEESC_SE_Li128ELb0ELb1ELb0ELb0EEENS1_30DynamicPersistentTileSchedulerILi128ELi128ELb0ELb1ELb0EEEEEEEEEvNT_6ParamsE)
        /*004c*/ 	.short	0x0380
        /*004e*/ 	.short	0x0428


	//----- nvinfo : EIATTR_SW_WAR
	.align		4
.L_200:
        /*0050*/ 	.byte	0x04, 0x36
        /*0052*/ 	.short	(.L_202 - .L_201)
.L_201:
        /*0054*/ 	.word	0x00000008
.L_202:


//--------------------- .nv.info._ZN7cutlass13device_kernelIN5flash19enable_sm80_to_sm89INS1_16FlashAttnFwdSm80INS1_25CollectiveMainloopFwdSm80ILi4ELi1ELb0EN4cute5tupleIJNS5_1CILi128EEENS7_ILi64EEENS7_ILi96EEEEEELi96ENS_10bfloat16_tEfNS_4arch4Sm80ELb1ELb0ELb1ELb1ELb1ELb0ELb1ELb0EEENS1_21CollectiveEpilogueFwdINS6_IJS8_SA_S9_EEENS6_IJNS7_ILi1EEESI_SI_EEESC_SE_Li128ELb1ELb1ELb0ELb0EEENS1_19SingleTileSchedulerILb1ELb0ELb1ELi128EEEEEEEEEvNT_6ParamsE --------------------------
	.section	.nv.info._ZN7cutlass13device_kernelIN5flash19enable_sm80_to_sm89INS1_16FlashAttnFwdSm80INS1_25CollectiveMainloopFwdSm80ILi4ELi1ELb0EN4cute5tupleIJNS5_1CILi128EEENS7_ILi64EEENS7_ILi96EEEEEELi96ENS_10bfloat16_tEfNS_4arch4Sm80ELb1ELb0ELb1ELb1ELb1ELb0ELb1ELb0EEENS1_21CollectiveEpilogueFwdINS6_IJS8_SA_S9_EEENS6_IJNS7_ILi1EEESI_SI_EEESC_SE_Li128ELb1ELb1ELb0ELb0EEENS1_19SingleTileSchedulerILb1ELb0ELb1ELi128EEEEEEEEEvNT_6ParamsE,"",@"SHT_CUDA_INFO"
	.sectionflags	@""
	.align	4


	//----- nvinfo : EIATTR_CUDA_API_VERSION
	.align		4
        /*0000*/ 	.byte	0x04, 0x37
        /*0002*/ 	.short	(.L_204 - .L_203)
.L_203:
        /*0004*/ 	.word	0x00000082


	//----- nvinfo : EIATTR_KPARAM_INFO
	.align		4
.L_204:
        /*0008*/ 	.byte	0x04, 0x17
        /*000a*/ 	.short	(.L_206 - .L_205)
.L_205:
        /*000c*/ 	.word	0x00000000
        /*0010*/ 	.short	0x0000
        /*0012*/ 	.short	0x0000
        /*0014*/ 	.byte	0x00, 0xf0, 0x61, 0x10


	//----- nvinfo : EIATTR_SPARSE_MMA_MASK
	.align		4
.L_206:
        /*0018*/ 	.byte	0x03, 0x50
        /*001a*/ 	.short	0x0000


	//----- nvinfo : EIATTR_MAXREG_COUNT
	.align		4
        /*001c*/ 	.byte	0x03, 0x1b
        /*001e*/ 	.short	0x00ff


	//----- nvinfo : EIATTR_MERCURY_ISA_VERSION
	.align		4
        /*0020*/ 	.byte	0x03, 0x5f
        /*0022*/ 	.short	0x0101


	//----- nvinfo : EIATTR_VRC_CTA_INIT_COUNT
	.align		4
        /*0024*/ 	.byte	0x02, 0x4a
	.zero		1
	.zero		1


	//----- nvinfo : EIATTR_EXIT_INSTR_OFFSETS
	.align		4
        /*0028*/ 	.byte	0x04, 0x1c
        /*002a*/ 	.short	(.L_208 - .L_207)


	//   ....[0]....
.L_207:
        /*002c*/ 	.word	0x00000010


	//----- nvinfo : EIATTR_MAX_THREADS
	.align		4
.L_208:
        /*0030*/ 	.byte	0x04, 0x05
        /*0032*/ 	.short	(.L_210 - .L_209)
.L_209:
        /*0034*/ 	.word	0x00000080
        /*0038*/ 	.word	0x00000001
        /*003c*/ 	.word	0x00000001


	//----- nvinfo : EIATTR_CBANK_PARAM_SIZE
	.align		4
.L_210:
        /*0040*/ 	.byte	0x03, 0x19
        /*0042*/ 	.short	0x0418


	//----- nvinfo : EIATTR_PARAM_CBANK
	.align		4
        /*0044*/ 	.byte	0x04, 0x0a
        /*0046*/ 	.short	(.L_212 - .L_211)
	.align		4
.L_211:
        /*0048*/ 	.word	index@(.nv.constant0._ZN7cutlass13device_kernelIN5flash19enable_sm80_to_sm89INS1_16FlashAttnFwdSm80INS1_25CollectiveMainloopFwdSm80ILi4ELi1ELb0EN4cute5tupleIJNS5_1CILi128EEENS7_ILi64EEENS7_ILi96EEEEEELi96ENS_10bfloat16_tEfNS_4arch4Sm80ELb1ELb0ELb1ELb1ELb1ELb0ELb1ELb0EEENS1_21CollectiveEpilogueFwdINS6_IJS8_SA_S9_EEENS6_IJNS7_ILi1EEESI_SI_EEESC_SE_Li128ELb1ELb1ELb0ELb0EEENS1_19SingleTileSchedulerILb1ELb0ELb1ELi128EEEEEEEEEvNT_6ParamsE)
        /*004c*/ 	.short	0x0380
        /*004e*/ 	.short	0x0418


	//----- nvinfo : EIATTR_SW_WAR
	.align		4
.L_212:
        /*0050*/ 	.byte	0x04, 0x36
        /*0052*/ 	.short	(.L_214 - .L_213)
.L_213:
        /*0054*/ 	.word	0x00000008
.L_214:


//--------------------- .nv.info._ZN7cutlass13device_kernelIN5flash19enable_sm80_to_sm89INS1_16FlashAttnFwdSm80INS1_25CollectiveMainloopFwdSm80ILi4ELi1ELb0EN4cute5tupleIJNS5_1CILi128EEENS7_ILi64EEENS7_ILi96EEEEEELi96ENS_10bfloat16_tEfNS_4arch4Sm80ELb1ELb0ELb1ELb1ELb1ELb1ELb1ELb0EEENS1_21CollectiveEpilogueFwdINS6_IJS8_SA_S9_EEENS6_IJNS7_ILi1EEESI_SI_EEESC_SE_Li128ELb1ELb1ELb0ELb0EEENS1_19SingleTileSchedulerILb1ELb0ELb1ELi128EEEEEEEEEvNT_6ParamsE --------------------------
	.section	.nv.info._ZN7cutlass13device_kernelIN5flash19enable_sm80_to_sm89INS1_16FlashAttnFwdSm80INS1_25CollectiveMainloopFwdSm80ILi4ELi1ELb0EN4cute5tupleIJNS5_1CILi128EEENS7_ILi64EEENS7_ILi96EEEEEELi96ENS_10bfloat16_tEfNS_4arch4Sm80ELb1ELb0ELb1ELb1ELb1ELb1ELb1ELb0EEENS1_21CollectiveEpilogueFwdINS6_IJS8_SA_S9_EEENS6_IJNS7_ILi1EEESI_SI_EEESC_SE_Li128ELb1ELb1ELb0ELb0EEENS1_19SingleTileSchedulerILb1ELb0ELb1ELi128EEEEEEEEEvNT_6ParamsE,"",@"SHT_CUDA_INFO"
	.sectionflags	@""
	.align	4


	//----- nvinfo : EIATTR_CUDA_API_VERSION
	.align		4
        /*0000*/ 	.byte	0x04, 0x37
        /*0002*/ 	.short	(.L_216 - .L_215)
.L_215:
        /*0004*/ 	.word	0x00000082


	//----- nvinfo : EIATTR_KPARAM_INFO
	.align		4
.L_216:
        /*0008*/ 	.byte	0x04, 0x17
        /*000a*/ 	.short	(.L_218 - .L_217)
.L_217:
        /*000c*/ 	.word	0x00000000
        /*0010*/ 	.short	0x0000
        /*0012*/ 	.short	0x0000
        /*0014*/ 	.byte	0x00, 0xf0, 0x61, 0x10


	//----- nvinfo : EIATTR_SPARSE_MMA_MASK
	.align		4
.L_218:
        /*0018*/ 	.byte	0x03, 0x50
        /*001a*/ 	.short	0x0000


	//----- nvinfo : EIATTR_MAXREG_COUNT
	.align		4
        /*001c*/ 	.byte	0x03, 0x1b
        /*001e*/ 	.short	0x00ff


	//----- nvinfo : EIATTR_MERCURY_ISA_VERSION
	.align		4
        /*0020*/ 	.byte	0x03, 0x5f
        /*0022*/ 	.short	0x0101


	//----- nvinfo : EIATTR_VRC_CTA_INIT_COUNT
	.align		4
        /*0024*/ 	.byte	0x02, 0x4a
	.zero		1
	.zero		1


	//----- nvinfo : EIATTR_EXIT_INSTR_OFFSETS
	.align		4
        /*0028*/ 	.byte	0x04, 0x1c
        /*002a*/ 	.short	(.L_220 - .L_219)


	//   ....[0]....
.L_219:
        /*002c*/ 	.word	0x00000010


	//----- nvinfo : EIATTR_MAX_THREADS
	.align		4
.L_220:
        /*0030*/ 	.byte	0x04, 0x05
        /*0032*/ 	.short	(.L_222 - .L_221)
.L_221:
        /*0034*/ 	.word	0x00000080
        /*0038*/ 	.word	0x00000001
        /*003c*/ 	.word	0x00000001


	//----- nvinfo : EIATTR_CBANK_PARAM_SIZE
	.align		4
.L_222:
        /*0040*/ 	.byte	0x03, 0x19
        /*0042*/ 	.short	0x0418


	//----- nvinfo : EIATTR_PARAM_CBANK
	.align		4
        /*0044*/ 	.byte	0x04, 0x0a
        /*0046*/ 	.short	(.L_224 - .L_223)
	.align		4
.L_223:
        /*0048*/ 	.word	index@(.nv.constant0._ZN7cutlass13device_kernelIN5flash19enable_sm80_to_sm89INS1_16FlashAttnFwdSm80INS1_25CollectiveMainloopFwdSm80ILi4ELi1ELb0EN4cute5tupleIJNS5_1CILi128EEENS7_ILi64EEENS7_ILi96EEEEEELi96ENS_10bfloat16_tEfNS_4arch4Sm80ELb1ELb0ELb1ELb1ELb1ELb1ELb1ELb0EEENS1_21CollectiveEpilogueFwdINS6_IJS8_SA_S9_EEENS6_IJNS7_ILi1EEESI_SI_EEESC_SE_Li128ELb1ELb1ELb0ELb0EEENS1_19SingleTileSchedulerILb1ELb0ELb1ELi128EEEEEEEEEvNT_6ParamsE)
        /*004c*/ 	.short	0x0380
        /*004e*/ 	.short	0x0418


	//----- nvinfo : EIATTR_SW_WAR
	.align		4
.L_224:
        /*0050*/ 	.byte	0x04, 0x36
        /*0052*/ 	.short	(.L_226 - .L_225)
.L_225:
        /*0054*/ 	.word	0x00000008
.L_226:


//--------------------- .nv.info._ZN7cutlass13device_kernelIN5flash19enable_sm80_to_sm89INS1_16FlashAttnFwdSm80INS1_25CollectiveMainloopFwdSm80ILi4ELi1ELb0EN4cute5tupleIJNS5_1CILi128EEENS7_ILi64EEENS7_ILi96EEEEEELi96ENS_10bfloat16_tEfNS_4arch4Sm80ELb0ELb0ELb0ELb0ELb1ELb0ELb1ELb0EEENS1_21CollectiveEpilogueFwdINS6_IJS8_SA_S9_EEENS6_IJNS7_ILi1EEESI_SI_EEESC_SE_Li128ELb0ELb1ELb0ELb0EEENS1_19SingleTileSchedulerILb0ELb0ELb1ELi128EEEEEEEEEvNT_6ParamsE --------------------------
	.section	.nv.info._ZN7cutlass13device_kernelIN5flash19enable_sm80_to_sm89INS1_16FlashAttnFwdSm80INS1_25CollectiveMainloopFwdSm80ILi4ELi1ELb0EN4cute5tupleIJNS5_1CILi128EEENS7_ILi64EEENS7_ILi96EEEEEELi96ENS_10bfloat16_tEfNS_4arch4Sm80ELb0ELb0ELb0ELb0ELb1ELb0ELb1ELb0EEENS1_21CollectiveEpilogueFwdINS6_IJS8_SA_S9_EEENS6_IJNS7_ILi1EEESI_SI_EEESC_SE_Li128ELb0ELb1ELb0ELb0EEENS1_19SingleTileSchedulerILb0ELb0ELb1ELi128EEEEEEEEEvNT_6ParamsE,"",@"SHT_CUDA_INFO"
	.sectionflags	@""
	.align	4


	//----- nvinfo : EIATTR_CUDA_API_VERSION
	.align		4
        /*0000*/ 	.byte	0x04, 0x37
        /*0002*/ 	.short	(.L_228 - .L_227)
.L_227:
        /*0004*/ 	.word	0x00000082


	//----- nvinfo : EIATTR_KPARAM_INFO
	.align		4
.L_228:
        /*0008*/ 	.byte	0x04, 0x17
        /*000a*/ 	.short	(.L_230 - .L_229)
.L_229:
        /*000c*/ 	.word	0x00000000
        /*0010*/ 	.short	0x0000
        /*0012*/ 	.short	0x0000
        /*0014*/ 	.byte	0x00, 0xf0, 0x61, 0x10


	//----- nvinfo : EIATTR_SPARSE_MMA_MASK
	.align		4
.L_230:
        /*0018*/ 	.byte	0x03, 0x50
        /*001a*/ 	.short	0x0000


	//----- nvinfo : EIATTR_MAXREG_COUNT
	.align		4
        /*001c*/ 	.byte	0x03, 0x1b
        /*001e*/ 	.short	0x00ff


	//----- nvinfo : EIATTR_MERCURY_ISA_VERSION
	.align		4
        /*0020*/ 	.byte	0x03, 0x5f
        /*0022*/ 	.short	0x0101


	//----- nvinfo : EIATTR_VRC_CTA_INIT_COUNT
	.align		4
        /*0024*/ 	.byte	0x02, 0x4a
	.zero		1
	.zero		1


	//----- nvinfo : EIATTR_EXIT_INSTR_OFFSETS
	.align		4
        /*0028*/ 	.byte	0x04, 0x1c
        /*002a*/ 	.short	(.L_232 - .L_231)


	//   ....[0]....
.L_231:
        /*002c*/ 	.word	0x00000010


	//----- nvinfo : EIATTR_MAX_THREADS
	.align		4
.L_232:
        /*0030*/ 	.byte	0x04, 0x05
        /*0032*/ 	.short	(.L_234 - .L_233)
.L_233:
        /*0034*/ 	.word	0x00000080
        /*0038*/ 	.word	0x00000001
        /*003c*/ 	.word	0x00000001


	//----- nvinfo : EIATTR_CBANK_PARAM_SIZE
	.align		4
.L_234:
        /*0040*/ 	.byte	0x03, 0x19
        /*0042*/ 	.short	0x0418


	//----- nvinfo : EIATTR_PARAM_CBANK
	.align		4
        /*0044*/ 	.byte	0x04, 0x0a
        /*0046*/ 	.short	(.L_236 - .L_235)
	.align		4
.L_235:
        /*0048*/ 	.word	index@(.nv.constant0._ZN7cutlass13device_kernelIN5flash19enable_sm80_to_sm89INS1_16FlashAttnFwdSm80INS1_25CollectiveMainloopFwdSm80ILi4ELi1ELb0EN4cute5tupleIJNS5_1CILi128EEENS7_ILi64EEENS7_ILi96EEEEEELi96ENS_10bfloat16_tEfNS_4arch4Sm80ELb0ELb0ELb0ELb0ELb1ELb0ELb1ELb0EEENS1_21CollectiveEpilogueFwdINS6_IJS8_SA_S9_EEENS6_IJNS7_ILi1EEESI_SI_EEESC_SE_Li128ELb0ELb1ELb0ELb0EEENS1_19SingleTileSchedulerILb0ELb0ELb1ELi128EEEEEEEEEvNT_6ParamsE)
        /*004c*/ 	.short	0x0380
        /*004e*/ 	.short	0x0418


	//----- nvinfo : EIATTR_SW_WAR
	.align		4
.L_236:
        /*0050*/ 	.byte	0x04, 0x36
        /*0052*/ 	.short	(.L_238 - .L_237)
.L_237:
        /*0054*/ 	.word	0x00000008
.L_238:


//--------------------- .nv.info._ZN7cutlass13device_kernelIN5flash19enable_sm80_to_sm89INS1_16FlashAttnFwdSm80INS1_25CollectiveMainloopFwdSm80ILi4ELi1ELb0EN4cute5tupleIJNS5_1CILi128EEENS7_ILi64EEENS7_ILi96EEEEEELi96ENS_10bfloat16_tEfNS_4arch4Sm80ELb0ELb0ELb0ELb1ELb1ELb0ELb1ELb0EEENS1_21CollectiveEpilogueFwdINS6_IJS8_SA_S9_EEENS6_IJNS7_ILi1EEESI_SI_EEESC_SE_Li128ELb1ELb1ELb0ELb0EEENS1_19SingleTileSchedulerILb1ELb0ELb1ELi128EEEEEEEEEvNT_6ParamsE --------------------------
	.section	.nv.info._ZN7cutlass13device_kernelIN5flash19enable_sm80_to_sm89INS1_16FlashAttnFwdSm80INS1_25CollectiveMainloopFwdSm80ILi4ELi1ELb0EN4cute5tupleIJNS5_1CILi128EEENS7_ILi64EEENS7_ILi96EEEEEELi96ENS_10bfloat16_tEfNS_4arch4Sm80ELb0ELb0ELb0ELb1ELb1ELb0ELb1ELb0EEENS1_21CollectiveEpilogueFwdINS6_IJS8_SA_S9_EEENS6_IJNS7_ILi1EEESI_SI_EEESC_SE_Li128ELb1ELb1ELb0ELb0EEENS1_19SingleTileSchedulerILb1ELb0ELb1ELi128EEEEEEEEEvNT_6ParamsE,"",@"SHT_CUDA_INFO"
	.sectionflags	@""
	.align	4


	//----- nvinfo : EIATTR_CUDA_API_VERSION
	.align		4
        /*0000*/ 	.byte	0x04, 0x37
        /*0002*/ 	.short	(.L_240 - .L_239)
.L_239:
        /*0004*/ 	.word	0x00000082


	//----- nvinfo : EIATTR_KPARAM_INFO
	.align		4
.L_240:
        /*0008*/ 	.byte	0x04, 0x17
        /*000a*/ 	.short	(.L_242 - .L_241)
.L_241:
        /*000c*/ 	.word	0x00000000
        /*0010*/ 	.short	0x0000
        /*0012*/ 	.short	0x0000
        /*0014*/ 	.byte	0x00, 0xf0, 0x61, 0x10


	//----- nvinfo : EIATTR_SPARSE_MMA_MASK
	.align		4
.L_242:
        /*0018*/ 	.byte	0x03, 0x50
        /*001a*/ 	.short	0x0000


	//----- nvinfo : EIATTR_MAXREG_COUNT
	.align		4
        /*001c*/ 	.byte	0x03, 0x1b
        /*001e*/ 	.short	0x00ff


	//----- nvinfo : EIATTR_MERCURY_ISA_VERSION
	.align		4
        /*0020*/ 	.byte	0x03, 0x5f
        /*0022*/ 	.short	0x0101


	//----- nvinfo : EIATTR_VRC_CTA_INIT_COUNT
	.align		4
        /*0024*/ 	.byte	0x02, 0x4a
	.zero		1
	.zero		1


	//----- nvinfo : EIATTR_EXIT_INSTR_OFFSETS
	.align		4
        /*0028*/ 	.byte	0x04, 0x1c
        /*002a*/ 	.short	(.L_244 - .L_243)


	//   ....[0]....
.L_243:
        /*002c*/ 	.word	0x00000010


	//----- nvinfo : EIATTR_MAX_THREADS
	.align		4
.L_244:
        /*0030*/ 	.byte	0x04, 0x05
        /*0032*/ 	.short	(.L_246 - .L_245)
.L_245:
        /*0034*/ 	.word	0x00000080
        /*0038*/ 	.word	0x00000001
        /*003c*/ 	.word	0x00000001


	//----- nvinfo : EIATTR_CBANK_PARAM_SIZE
	.align		4
.L_246:
        /*0040*/ 	.byte	0x03, 0x19
        /*0042*/ 	.short	0x0418


	//----- nvinfo : EIATTR_PARAM_CBANK
	.align		4
        /*0044*/ 	.byte	0x04, 0x0a
        /*0046*/ 	.short	(.L_248 - .L_247)
	.align		4
.L_247:
        /*0048*/ 	.word	index@(.nv.constant0._ZN7cutlass13device_kernelIN5flash19enable_sm80_to_sm89INS1_16FlashAttnFwdSm80INS1_25CollectiveMainloopFwdSm80ILi4ELi1ELb0EN4cute5tupleIJNS5_1CILi128EEENS7_ILi64EEENS7_ILi96EEEEEELi96ENS_10bfloat16_tEfNS_4arch4Sm80ELb0ELb0ELb0ELb1ELb1ELb0ELb1ELb0EEENS1_21CollectiveEpilogueFwdINS6_IJS8_SA_S9_EEENS6_IJNS7_ILi1EEESI_SI_EEESC_SE_Li128ELb1ELb1ELb0ELb0EEENS1_19SingleTileSchedulerILb1ELb0ELb1ELi128EEEEEEEEEvNT_6ParamsE)
        /*004c*/ 	.short	0x0380
        /*004e*/ 	.short	0x0418


	//----- nvinfo : EIATTR_SW_WAR
	.align		4
.L_248:
        /*0050*/ 	.byte	0x04, 0x36
        /*0052*/ 	.short	(.L_250 - .L_249)
.L_249:
        /*0054*/ 	.word	0x00000008
.L_250:


//--------------------- .nv.info._ZN7cutlass13device_kernelIN5flash19enable_sm80_to_sm89INS1_16FlashAttnFwdSm80INS1_25CollectiveMainloopFwdSm80ILi4ELi1ELb0EN4cute5tupleIJNS5_1CILi128EEENS7_ILi64EEENS7_ILi96EEEEEELi96ENS_10bfloat16_tEfNS_4arch4Sm80ELb0ELb0ELb0ELb1ELb1ELb1ELb1ELb0EEENS1_21CollectiveEpilogueFwdINS6_IJS8_SA_S9_EEENS6_IJNS7_ILi1EEESI_SI_EEESC_SE_Li128ELb1ELb1ELb0ELb0EEENS1_19SingleTileSchedulerILb1ELb0ELb1ELi128EEEEEEEEEvNT_6ParamsE --------------------------
	.section	.nv.info._ZN7cutlass13device_kernelIN5flash19enable_sm80_to_sm89INS1_16FlashAttnFwdSm80INS1_25CollectiveMainloopFwdSm80ILi4ELi1ELb0EN4cute5tupleIJNS5_1CILi128EEENS7_ILi64EEENS7_ILi96EEEEEELi96ENS_10bfloat16_tEfNS_4arch4Sm80ELb0ELb0ELb0ELb1ELb1ELb1ELb1ELb0EEENS1_21CollectiveEpilogueFwdINS6_IJS8_SA_S9_EEENS6_IJNS7_ILi1EEESI_SI_EEESC_SE_Li128ELb1ELb1ELb0ELb0EEENS1_19SingleTileSchedulerILb1ELb0ELb1ELi128EEEEEEEEEvNT_6ParamsE,"",@"SHT_CUDA_INFO"
	.sectionflags	@""
	.align	4


	//----- nvinfo : EIATTR_CUDA_API_VERSION
	.align		4
        /*0000*/ 	.byte	0x04, 0x37
        /*0002*/ 	.short	(.L_252 - .L_251)
.L_251:
        /*0004*/ 	.word	0x00000082


	//----- nvinfo : EIATTR_KPARAM_INFO
	.align		4
.L_252:
        /*0008*/ 	.byte	0x04, 0x17
        /*000a*/ 	.short	(.L_254 - .L_253)
.L_253:
        /*000c*/ 	.word	0x00000000
        /*0010*/ 	.short	0x0000
        /*0012*/ 	.short	0x0000
        /*0014*/ 	.byte	0x00, 0xf0, 0x61, 0x10


	//----- nvinfo : EIATTR_SPARSE_MMA_MASK
	.align		4
.L_254:
        /*0018*/ 	.byte	0x03, 0x50
        /*001a*/ 	.short	0x0000


	//----- nvinfo : EIATTR_MAXREG_COUNT
	.align		4
        /*001c*/ 	.byte	0x03, 0x1b
        /*001e*/ 	.short	0x00ff


	//----- nvinfo : EIATTR_MERCURY_ISA_VERSION
	.align		4
        /*0020*/ 	.byte	0x03, 0x5f
        /*0022*/ 	.short	0x0101


	//----- nvinfo : EIATTR_VRC_CTA_INIT_COUNT
	.align		4
        /*0024*/ 	.byte	0x02, 0x4a
	.zero		1
	.zero		1


	//----- nvinfo : EIATTR_EXIT_INSTR_OFFSETS
	.align		4
        /*0028*/ 	.byte	0x04, 0x1c
        /*002a*/ 	.short	(.L_256 - .L_255)


	//   ....[0]....
.L_255:
        /*002c*/ 	.word	0x00000010


	//----- nvinfo : EIATTR_MAX_THREADS
	.align		4
.L_256:
        /*0030*/ 	.byte	0x04, 0x05
        /*0032*/ 	.short	(.L_258 - .L_257)
.L_257:
        /*0034*/ 	.word	0x00000080
        /*0038*/ 	.word	0x00000001
        /*003c*/ 	.word	0x00000001


	//----- nvinfo : EIATTR_CBANK_PARAM_SIZE
	.align		4
.L_258:
        /*0040*/ 	.byte	0x03, 0x19
        /*0042*/ 	.short	0x0418


	//----- nvinfo : EIATTR_PARAM_CBANK
	.align		4
        /*0044*/ 	.byte	0x04, 0x0a
        /*0046*/ 	.short	(.L_260 - .L_259)
	.align		4
.L_259:
        /*0048*/ 	.word	index@(.nv.constant0._ZN7cutlass13device_kernelIN5flash19enable_sm80_to_sm89INS1_16FlashAttnFwdSm80INS1_25CollectiveMainloopFwdSm80ILi4ELi1ELb0EN4cute5tupleIJNS5_1CILi128EEENS7_ILi64EEENS7_ILi96EEEEEELi96ENS_10bfloat16_tEfNS_4arch4Sm80ELb0ELb0ELb0ELb1ELb1ELb1ELb1ELb0EEENS1_21CollectiveEpilogueFwdINS6_IJS8_SA_S9_EEENS6_IJNS7_ILi1EEESI_SI_EEESC_SE_Li128ELb1ELb1ELb0ELb0EEENS1_19SingleTileSchedulerILb1ELb0ELb1ELi128EEEEEEEEEvNT_6ParamsE)
        /*004c*/ 	.short	0x0380
        /*004e*/ 	.short	0x0418


	//----- nvinfo : EIATTR_SW_WAR
	.align		4
.L_260:
        /*0050*/ 	.byte	0x04, 0x36
        /*0052*/ 	.short	(.L_262 - .L_261)
.L_261:
        /*0054*/ 	.word	0x00000008
.L_262:


//--------------------- .nv.info._ZN7cutlass13device_kernelIN5flash19enable_sm80_to_sm89INS1_16FlashAttnFwdSm80INS1_25CollectiveMainloopFwdSm80ILi4ELi1ELb0EN4cute5tupleIJNS5_1CILi128EEENS7_ILi48EEENS7_ILi96EEEEEELi96ENS_10bfloat16_tEfNS_4arch4Sm80ELb0ELb1ELb0ELb0ELb1ELb0ELb1ELb0EEENS1_21CollectiveEpilogueFwdINS6_IJS8_SA_S9_EEENS6_IJNS7_ILi1EEESI_SI_EEESC_SE_Li128ELb0ELb1ELb0ELb0EEENS1_19SingleTileSchedulerILb0ELb0ELb1ELi128EEEEEEEEEvNT_6ParamsE --------------------------
	.section	.nv.info._ZN7cutlass13device_kernelIN5flash19enable_sm80_to_sm89INS1_16FlashAttnFwdSm80INS1_25CollectiveMainloopFwdSm80ILi4ELi1ELb0EN4cute5tupleIJNS5_1CILi128EEENS7_ILi48EEENS7_ILi96EEEEEELi96ENS_10bfloat16_tEfNS_4arch4Sm80ELb0ELb1ELb0ELb0ELb1ELb0ELb1ELb0EEENS1_21CollectiveEpilogueFwdINS6_IJS8_SA_S9_EEENS6_IJNS7_ILi1EEESI_SI_EEESC_SE_Li128ELb0ELb1ELb0ELb0EEENS1_19SingleTileSchedulerILb0ELb0ELb1ELi128EEEEEEEEEvNT_6ParamsE,"",@"SHT_CUDA_INFO"
	.sectionflags	@""
	.align	4


	//----- nvinfo : EIATTR_CUDA_API_VERSION
	.align		4
        /*0000*/ 	.byte	0x04, 0x37
        /*0002*/ 	.short	(.L_264 - .L_263)
.L_263:
        /*0004*/ 	.word	0x00000082


	//----- nvinfo : EIATTR_KPARAM_INFO
	.align		4
.L_264:
        /*0008*/ 	.byte	0x04, 0x17
        /*000a*/ 	.short	(.L_266 - .L_265)
.L_265:
        /*000c*/ 	.word	0x00000000
        /*0010*/ 	.short	0x0000
        /*0012*/ 	.short	0x0000
        /*0014*/ 	.byte	0x00, 0xf0, 0x61, 0x10


	//----- nvinfo : EIATTR_SPARSE_MMA_MASK
	.align		4
.L_266:
        /*0018*/ 	.byte	0x03, 0x50
        /*001a*/ 	.short	0x0000


	//----- nvinfo : EIATTR_MAXREG_COUNT
	.align		4
        /*001c*/ 	.byte	0x03, 0x1b
        /*001e*/ 	.short	0x00ff


	//----- nvinfo : EIATTR_MERCURY_ISA_VERSION
	.align		4
        /*0020*/ 	.byte	0x03, 0x5f
        /*0022*/ 	.short	0x0101


	//----- nvinfo : EIATTR_VRC_CTA_INIT_COUNT
	.align		4
        /*0024*/ 	.byte	0x02, 0x4a
	.zero		1
	.zero		1


	//----- nvinfo : EIATTR_EXIT_INSTR_OFFSETS
	.align		4
        /*0028*/ 	.byte	0x04, 0x1c
        /*002a*/ 	.short	(.L_268 - .L_267)


	//   ....[0]....
.L_267:
        /*002c*/ 	.word	0x00000010


	//----- nvinfo : EIATTR_MAX_THREADS
	.align		4
.L_268:
        /*0030*/ 	.byte	0x04, 0x05
        /*0032*/ 	.short	(.L_270 - .L_269)
.L_269:
        /*0034*/ 	.word	0x00000080
        /*0038*/ 	.word	0x00000001
        /*003c*/ 	.word	0x00000001


	//----- nvinfo : EIATTR_CBANK_PARAM_SIZE
	.align		4
.L_270:
        /*0040*/ 	.byte	0x03, 0x19
        /*0042*/ 	.short	0x0418


	//----- nvinfo : EIATTR_PARAM_CBANK
	.align		4
        /*0044*/ 	.byte	0x04, 0x0a
        /*0046*/ 	.short	(.L_272 - .L_271)
	.align		4
.L_271:
        /*0048*/ 	.word	index@(.nv.constant0._ZN7cutlass13device_kernelIN5flash19enable_sm80_to_sm89INS1_16FlashAttnFwdSm80INS1_25CollectiveMainloopFwdSm80ILi4ELi1ELb0EN4cute5tupleIJNS5_1CILi128EEENS7_ILi48EEENS7_ILi96EEEEEELi96ENS_10bfloat16_tEfNS_4arch4Sm80ELb0ELb1ELb0ELb0ELb1ELb0ELb1ELb0EEENS1_21CollectiveEpilogueFwdINS6_IJS8_SA_S9_EEENS6_IJNS7_ILi1EEESI_SI_EEESC_SE_Li128ELb0ELb1ELb0ELb0EEENS1_19SingleTileSchedulerILb0ELb0ELb1ELi128EEEEEEEEEvNT_6ParamsE)
        /*004c*/ 	.short	0x0380
        /*004e*/ 	.short	0x0418


	//----- nvinfo : EIATTR_SW_WAR
	.align		4
.L_272:
        /*0050*/ 	.byte	0x04, 0x36
        /*0052*/ 	.short	(.L_274 - .L_273)
.L_273:
        /*0054*/ 	.word	0x00000008
.L_274:


//--------------------- .nv.info._ZN7cutlass13device_kernelIN5flash19enable_sm80_to_sm89INS1_16FlashAttnFwdSm80INS1_25CollectiveMainloopFwdSm80ILi4ELi1ELb0EN4cute5tupleIJNS5_1CILi128EEENS7_ILi48EEENS7_ILi96EEEEEELi96ENS_10bfloat16_tEfNS_4arch4Sm80ELb0ELb1ELb0ELb1ELb1ELb0ELb1ELb0EEENS1_21CollectiveEpilogueFwdINS6_IJS8_SA_S9_EEENS6_IJNS7_ILi1EEESI_SI_EEESC_SE_Li128ELb1ELb1ELb0ELb0EEENS1_19SingleTileSchedulerILb1ELb0ELb1ELi128EEEEEEEEEvNT_6ParamsE --------------------------
	.section	.nv.info._ZN7cutlass13device_kernelIN5flash19enable_sm80_to_sm89INS1_16FlashAttnFwdSm80INS1_25CollectiveMainloopFwdSm80ILi4ELi1ELb0EN4cute5tupleIJNS5_1CILi128EEENS7_ILi48EEENS7_ILi96EEEEEELi96ENS_10bfloat16_tEfNS_4arch4Sm80ELb0ELb1ELb0ELb1ELb1ELb0ELb1ELb0EEENS1_21CollectiveEpilogueFwdINS6_IJS8_SA_S9_EEENS6_IJNS7_ILi1EEESI_SI_EEESC_SE_Li128ELb1ELb1ELb0ELb0EEENS1_19SingleTileSchedulerILb1ELb0ELb1ELi128EEEEEEEEEvNT_6ParamsE,"",@"SHT_CUDA_INFO"
	.sectionflags	@""
	.align	4


	//----- nvinfo : EIATTR_CUDA_API_VERSION
	.align		4
        /*0000*/ 	.byte	0x04, 0x37
        /*0002*/ 	.short	(.L_276 - .L_275)
.L_275:
        /*0004*/ 	.word	0x00000082


	//----- nvinfo : EIATTR_KPARAM_INFO
	.align		4
.L_276:
        /*0008*/ 	.byte	0x04, 0x17
        /*000a*/ 	.short	(.L_278 - .L_277)
.L_277:
        /*000c*/ 	.word	0x00000000
        /*0010*/ 	.short	0x0000
        /*0012*/ 	.short	0x0000
        /*0014*/ 	.byte	0x00, 0xf0, 0x61, 0x10


	//----- nvinfo : EIATTR_SPARSE_MMA_MASK
	.align		4
.L_278:
        /*0018*/ 	.byte	0x03, 0x50
        /*001a*/ 	.short	0x0000


	//----- nvinfo : EIATTR_MAXREG_COUNT
	.align		4
        /*001c*/ 	.byte	0x03, 0x1b
        /*001e*/ 	.short	0x00ff


	//----- nvinfo : EIATTR_MERCURY_ISA_VERSION
	.align		4
        /*0020*/ 	.byte	0x03, 0x5f
        /*0022*/ 	.short	0x0101


	//----- nvinfo : EIATTR_VRC_CTA_INIT_COUNT
	.align		4
        /*0024*/ 	.byte	0x02, 0x4a
	.zero		1
	.zero		1


	//----- nvinfo : EIATTR_EXIT_INSTR_OFFSETS
	.align		4
        /*0028*/ 	.byte	0x04, 0x1c
        /*002a*/ 	.short	(.L_280 - .L_279)


	//   ....[0]....
.L_279:
        /*002c*/ 	.word	0x00000010


	//----- nvinfo : EIATTR_MAX_THREADS
	.align		4
.L_280:
        /*0030*/ 	.byte	0x04, 0x05
        /*0032*/ 	.short	(.L_282 - .L_281)
.L_281:
        /*0034*/ 	.word	0x00000080
        /*0038*/ 	.word	0x00000001
        /*003c*/ 	.word	0x00000001


	//----- nvinfo : EIATTR_CBANK_PARAM_SIZE
	.align		4
.L_282:
        /*0040*/ 	.byte	0x03, 0x19
        /*0042*/ 	.short	0x0418


	//----- nvinfo : EIATTR_PARAM_CBANK
	.align		4
        /*0044*/ 	.byte	0x04, 0x0a
        /*0046*/ 	.short	(.L_284 - .L_283)
	.align		4
.L_283:
        /*0048*/ 	.word	index@(.nv.constant0._ZN7cutlass13device_kernelIN5flash19enable_sm80_to_sm89INS1_16FlashAttnFwdSm80INS1_25CollectiveMainloopFwdSm80ILi4ELi1ELb0EN4cute5tupleIJNS5_1CILi128EEENS7_ILi48EEENS7_ILi96EEEEEELi96ENS_10bfloat16_tEfNS_4arch4Sm80ELb0ELb1ELb0ELb1ELb1ELb0ELb1ELb0EEENS1_21CollectiveEpilogueFwdINS6_IJS8_SA_S9_EEENS6_IJNS7_ILi1EEESI_SI_EEESC_SE_Li128ELb1ELb1ELb0ELb0EEENS1_19SingleTileSchedulerILb1ELb0ELb1ELi128EEEEEEEEEvNT_6ParamsE)
        /*004c*/ 	.short	0x0380
        /*004e*/ 	.short	0x0418


	//----- nvinfo : EIATTR_SW_WAR
	.align		4
.L_284:
        /*0050*/ 	.byte	0x04, 0x36
        /*0052*/ 	.short	(.L_286 - .L_285)
.L_285:
        /*0054*/ 	.word	0x00000008
.L_286:


//--------------------- .nv.info._ZN7cutlass13device_kernelIN5flash19enable_sm80_to_sm89INS1_16FlashAttnFwdSm80INS1_25CollectiveMainloopFwdSm80ILi4ELi1ELb0EN4cute5tupleIJNS5_1CILi128EEENS7_ILi48EEENS7_ILi96EEEEEELi96ENS_10bfloat16_tEfNS_4arch4Sm80ELb0ELb1ELb0ELb1ELb1ELb1ELb1ELb0EEENS1_21CollectiveEpilogueFwdINS6_IJS8_SA_S9_EEENS6_IJNS7_ILi1EEESI_SI_EEESC_SE_Li128ELb1ELb1ELb0ELb0EEENS1_19SingleTileSchedulerILb1ELb0ELb1ELi128EEEEEEEEEvNT_6ParamsE --------------------------
	.section	.nv.info._ZN7cutlass13device_kernelIN5flash19enable_sm80_to_sm89INS1_16FlashAttnFwdSm80INS1_25CollectiveMainloopFwdSm80ILi4ELi1ELb0EN4cute5tupleIJNS5_1CILi128EEENS7_ILi48EEENS7_ILi96EEEEEELi96ENS_10bfloat16_tEfNS_4arch4Sm80ELb0ELb1ELb0ELb1ELb1ELb1ELb1ELb0EEENS1_21CollectiveEpilogueFwdINS6_IJS8_SA_S9_EEENS6_IJNS7_ILi1EEESI_SI_EEESC_SE_Li128ELb1ELb1ELb0ELb0EEENS1_19SingleTileSchedulerILb1ELb0ELb1ELi128EEEEEEEEEvNT_6ParamsE,"",@"SHT_CUDA_INFO"
	.sectionflags	@""
	.align	4


	//----- nvinfo : EIATTR_CUDA_API_VERSION
	.align		4
        /*0000*/ 	.byte	0x04, 0x37
        /*0002*/ 	.short	(.L_288 - .L_287)
.L_287:
        /*0004*/ 	.word	0x00000082


	//----- nvinfo : EIATTR_KPARAM_INFO
	.align		4
.L_288:
        /*0008*/ 	.byte	0x04, 0x17
        /*000a*/ 	.short	(.L_290 - .L_289)
.L_289:
        /*000c*/ 	.word	0x00000000
        /*0010*/ 	.short	0x0000
        /*0012*/ 	.short	0x0000
        /*0014*/ 	.byte	0x00, 0xf0, 0x61, 0x10


	//----- nvinfo : EIATTR_SPARSE_MMA_MASK
	.align		4
.L_290:
        /*0018*/ 	.byte	0x03, 0x50
        /*001a*/ 	.short	0x0000


	//----- nvinfo : EIATTR_MAXREG_COUNT
	.align		4
        /*001c*/ 	.byte	0x03, 0x1b
        /*001e*/ 	.short	0x00ff


	//----- nvinfo : EIATTR_MERCURY_ISA_VERSION
	.align		4
        /*0020*/ 	.byte	0x03, 0x5f
        /*0022*/ 	.short	0x0101


	//----- nvinfo : EIATTR_VRC_CTA_INIT_COUNT
	.align		4
        /*0024*/ 	.byte	0x02, 0x4a
	.zero		1
	.zero		1


	//----- nvinfo : EIATTR_EXIT_INSTR_OFFSETS
	.align		4
        /*0028*/ 	.byte	0x04, 0x1c
        /*002a*/ 	.short	(.L_292 - .L_291)


	//   ....[0]....
.L_291:
        /*002c*/ 	.word	0x00000010


	//----- nvinfo : EIATTR_MAX_THREADS
	.align		4
.L_292:
        /*0030*/ 	.byte	0x04, 0x05
        /*0032*/ 	.short	(.L_294 - .L_293)
.L_293:
        /*0034*/ 	.word	0x00000080
        /*0038*/ 	.word	0x00000001
        /*003c*/ 	.word	0x00000001


	//----- nvinfo : EIATTR_CBANK_PARAM_SIZE
	.align		4
.L_294:
        /*0040*/ 	.byte	0x03, 0x19
        /*0042*/ 	.short	0x0418


	//----- nvinfo : EIATTR_PARAM_CBANK
	.align		4
        /*0044*/ 	.byte	0x04, 0x0a
        /*0046*/ 	.short	(.L_296 - .L_295)
	.align		4
.L_295:
        /*0048*/ 	.word	index@(.nv.constant0._ZN7cutlass13device_kernelIN5flash19enable_sm80_to_sm89INS1_16FlashAttnFwdSm80INS1_25CollectiveMainloopFwdSm80ILi4ELi1ELb0EN4cute5tupleIJNS5_1CILi128EEENS7_ILi48EEENS7_ILi96EEEEEELi96ENS_10bfloat16_tEfNS_4arch4Sm80ELb0ELb1ELb0ELb1ELb1ELb1ELb1ELb0EEENS1_21CollectiveEpilogueFwdINS6_IJS8_SA_S9_EEENS6_IJNS7_ILi1EEESI_SI_EEESC_SE_Li128ELb1ELb1ELb0ELb0EEENS1_19SingleTileSchedulerILb1ELb0ELb1ELi128EEEEEEEEEvNT_6ParamsE)
        /*004c*/ 	.short	0x0380
        /*004e*/ 	.short	0x0418


	//----- nvinfo : EIATTR_SW_WAR
	.align		4
.L_296:
        /*0050*/ 	.byte	0x04, 0x36
        /*0052*/ 	.short	(.L_298 - .L_297)
.L_297:
        /*0054*/ 	.word	0x00000008
.L_298:


//--------------------- .nv.info._ZN7cutlass13device_kernelIN5flash19enable_sm80_to_sm89INS1_16FlashAttnFwdSm80INS1_25CollectiveMainloopFwdSm80ILi4ELi1ELb0EN4cute5tupleIJNS5_1CILi128EEENS7_ILi64EEENS7_ILi96EEEEEELi96ENS_10bfloat16_tEfNS_4arch4Sm80ELb1ELb0ELb0ELb0ELb1ELb0ELb1ELb0EEENS1_21CollectiveEpilogueFwdINS6_IJS8_SA_S9_EEENS6_IJNS7_ILi1EEESI_SI_EEESC_SE_Li128ELb0ELb1ELb0ELb0EEENS1_30DynamicPersistentTileSchedulerILi128ELi128ELb0ELb1ELb0EEEEEEEEEvNT_6ParamsE --------------------------
	.section	.nv.info._ZN7cutlass13device_kernelIN5flash19enable_sm80_to_sm89INS1_16FlashAttnFwdSm80INS1_25CollectiveMainloopFwdSm80ILi4ELi1ELb0EN4cute5tupleIJNS5_1CILi128EEENS7_ILi64EEENS7_ILi96EEEEEELi96ENS_10bfloat16_tEfNS_4arch4Sm80ELb1ELb0ELb0ELb0ELb1ELb0ELb1ELb0EEENS1_21CollectiveEpilogueFwdINS6_IJS8_SA_S9_EEENS6_IJNS7_ILi1EEESI_SI_EEESC_SE_Li128ELb0ELb1ELb0ELb0EEENS1_30DynamicPersistentTileSchedulerILi128ELi128ELb0ELb1ELb0EEEEEEEEEvNT_6ParamsE,"",@"SHT_CUDA_INFO"
	.sectionflags	@""
	.align	4


	//----- nvinfo : EIATTR_CUDA_API_VERSION
	.align		4
        /*0000*/ 	.byte	0x04, 0x37
        /*0002*/ 	.short	(.L_300 - .L_299)
.L_299:
        /*0004*/ 	.word	0x00000082


	//----- nvinfo : EIATTR_KPARAM_INFO
	.align		4
.L_300:
        /*0008*/ 	.byte	0x04, 0x17
        /*000a*/ 	.short	(.L_302 - .L_301)
.L_301:
        /*000c*/ 	.word	0x00000000
        /*0010*/ 	.short	0x0000
        /*0012*/ 	.short	0x0000
        /*0014*/ 	.byte	0x00, 0xf0, 0xa1, 0x10


	//----- nvinfo : EIATTR_SPARSE_MMA_MASK
	.align		4
.L_302:
        /*0018*/ 	.byte	0x03, 0x50
        /*001a*/ 	.short	0x0000


	//----- nvinfo : EIATTR_MAXREG_COUNT
	.align		4
        /*001c*/ 	.byte	0x03, 0x1b
        /*001e*/ 	.short	0x00ff


	//----- nvinfo : EIATTR_MERCURY_ISA_VERSION
	.align		4
        /*0020*/ 	.byte	0x03, 0x5f
        /*0022*/ 	.short	0x0101


	//----- nvinfo : EIATTR_VRC_CTA_INIT_COUNT
	.align		4
        /*0024*/ 	.byte	0x02, 0x4a
	.zero		1
	.zero		1


	//----- nvinfo : EIATTR_EXIT_INSTR_OFFSETS
	.align		4
        /*0028*/ 	.byte	0x04, 0x1c
        /*002a*/ 	.short	(.L_304 - .L_303)


	//   ....[0]....
.L_303:
        /*002c*/ 	.word	0x00000010


	//----- nvinfo : EIATTR_MAX_THREADS
	.align		4
.L_304:
        /*0030*/ 	.byte	0x04, 0x05
        /*0032*/ 	.short	(.L_306 - .L_305)
.L_305:
        /*0034*/ 	.word	0x00000080
        /*0038*/ 	.word	0x00000001
        /*003c*/ 	.word	0x00000001


	//----- nvinfo : EIATTR_CBANK_PARAM_SIZE
	.align		4
.L_306:
        /*0040*/ 	.byte	0x03, 0x19
        /*0042*/ 	.short	0x0428


	//----- nvinfo : EIATTR_PARAM_CBANK
	.align		4
        /*0044*/ 	.byte	0x04, 0x0a
        /*0046*/ 	.short	(.L_308 - .L_307)
	.align		4
.L_307:
        /*0048*/ 	.word	index@(.nv.constant0._ZN7cutlass13device_kernelIN5flash19enable_sm80_to_sm89INS1_16FlashAttnFwdSm80INS1_25CollectiveMainloopFwdSm80ILi4ELi1ELb0EN4cute5tupleIJNS5_1CILi128EEENS7_ILi64EEENS7_ILi96EEEEEELi96ENS_10bfloat16_tEfNS_4arch4Sm80ELb1ELb0ELb0ELb0ELb1ELb0ELb1ELb0EEENS1_21CollectiveEpilogueFwdINS6_IJS8_SA_S9_EEENS6_IJNS7_ILi1EEESI_SI_EEESC_SE_Li128ELb0ELb1ELb0ELb0EEENS1_30DynamicPersistentTileSchedulerILi128ELi128ELb0ELb1ELb0EEEEEEEEEvNT_6ParamsE)
        /*004c*/ 	.short	0x0380
        /*004e*/ 	.short	0x0428


	//----- nvinfo : EIATTR_SW_WAR
	.align		4
.L_308:
        /*0050*/ 	.byte	0x04, 0x36
        /*0052*/ 	.short	(.L_310 - .L_309)
.L_309:
        /*0054*/ 	.word	0x00000008
.L_310:


//--------------------- .nv.info._ZN7cutlass13device_kernelIN5flash19enable_sm80_to_sm89INS1_16FlashAttnFwdSm80INS1_25CollectiveMainloopFwdSm80ILi4ELi1ELb0EN4cute5tupleIJNS5_1CILi128EEENS7_ILi64EEENS7_ILi96EEEEEELi96ENS_10bfloat16_tEfNS_4arch4Sm80ELb1ELb0ELb0ELb1ELb1ELb0ELb1ELb0EEENS1_21CollectiveEpilogueFwdINS6_IJS8_SA_S9_EEENS6_IJNS7_ILi1EEESI_SI_EEESC_SE_Li128ELb1ELb1ELb0ELb0EEENS1_19SingleTileSchedulerILb1ELb0ELb1ELi128EEEEEEEEEvNT_6ParamsE --------------------------
	.section	.nv.info._ZN7cutlass13device_kernelIN5flash19enable_sm80_to_sm89INS1_16FlashAttnFwdSm80INS1_25CollectiveMainloopFwdSm80ILi4ELi1ELb0EN4cute5tupleIJNS5_1CILi128EEENS7_ILi64EEENS7_ILi96EEEEEELi96ENS_10bfloat16_tEfNS_4arch4Sm80ELb1ELb0ELb0ELb1ELb1ELb0ELb1ELb0EEENS1_21CollectiveEpilogueFwdINS6_IJS8_SA_S9_EEENS6_IJNS7_ILi1EEESI_SI_EEESC_SE_Li128ELb1ELb1ELb0ELb0EEENS1_19SingleTileSchedulerILb1ELb0ELb1ELi128EEEEEEEEEvNT_6ParamsE,"",@"SHT_CUDA_INFO"
	.sectionflags	@""
	.align	4


	//----- nvinfo : EIATTR_CUDA_API_VERSION
	.align		4
        /*0000*/ 	.byte	0x04, 0x37
        /*0002*/ 	.short	(.L_312 - .L_311)
.L_311:
        /*0004*/ 	.word	0x00000082


	//----- nvinfo : EIATTR_KPARAM_INFO
	.align		4
.L_312:
        /*0008*/ 	.byte	0x04, 0x17
        /*000a*/ 	.short	(.L_314 - .L_313)
.L_313:
        /*000c*/ 	.word	0x00000000
        /*0010*/ 	.short	0x0000
        /*0012*/ 	.short	0x0000
        /*0014*/ 	.byte	0x00, 0xf0, 0x61, 0x10


	//----- nvinfo : EIATTR_SPARSE_MMA_MASK
	.align		4
.L_314:
        /*0018*/ 	.byte	0x03, 0x50
        /*001a*/ 	.short	0x0000


	//----- nvinfo : EIATTR_MAXREG_COUNT
	.align		4
        /*001c*/ 	.byte	0x03, 0x1b
        /*001e*/ 	.short	0x00ff


	//----- nvinfo : EIATTR_MERCURY_ISA_VERSION
	.align		4
        /*0020*/ 	.byte	0x03, 0x5f
        /*0022*/ 	.short	0x0101


	//----- nvinfo : EIATTR_VRC_CTA_INIT_COUNT
	.align		4
        /*0024*/ 	.byte	0x02, 0x4a
	.zero		1
	.zero		1


	//----- nvinfo : EIATTR_EXIT_INSTR_OFFSETS
	.align		4
        /*0028*/ 	.byte	0x04, 0x1c
        /*002a*/ 	.short	(.L_316 - .L_315)


	//   ....[0]....
.L_315:
        /*002c*/ 	.word	0x00000010


	//----- nvinfo : EIATTR_MAX_THREADS
	.align		4
.L_316:
        /*0030*/ 	.byte	0x04, 0x05
        /*0032*/ 	.short	(.L_318 - .L_317)
.L_317:
        /*0034*/ 	.word	0x00000080
        /*0038*/ 	.word	0x00000001
        /*003c*/ 	.word	0x00000001


	//----- nvinfo : EIATTR_CBANK_PARAM_SIZE
	.align		4
.L_318:
        /*0040*/ 	.byte	0x03, 0x19
        /*0042*/ 	.short	0x0418


	//----- nvinfo : EIATTR_PARAM_CBANK
	.align		4
        /*0044*/ 	.byte	0x04, 0x0a
        /*0046*/ 	.short	(.L_320 - .L_319)
	.align		4
.L_319:
        /*0048*/ 	.word	index@(.nv.constant0._ZN7cutlass13device_kernelIN5flash19enable_sm80_to_sm89INS1_16FlashAttnFwdSm80INS1_25CollectiveMainloopFwdSm80ILi4ELi1ELb0EN4cute5tupleIJNS5_1CILi128EEENS7_ILi64EEENS7_ILi96EEEEEELi96ENS_10bfloat16_tEfNS_4arch4Sm80ELb1ELb0ELb0ELb1ELb1ELb0ELb1ELb0EEENS1_21CollectiveEpilogueFwdINS6_IJS8_SA_S9_EEENS6_IJNS7_ILi1EEESI_SI_EEESC_SE_Li128ELb1ELb1ELb0ELb0EEENS1_19SingleTileSchedulerILb1ELb0ELb1ELi128EEEEEEEEEvNT_6ParamsE)
        /*004c*/ 	.short	0x0380
        /*004e*/ 	.short	0x0418


	//----- nvinfo : EIATTR_SW_WAR
	.align		4
.L_320:
        /*0050*/ 	.byte	0x04, 0x36
        /*0052*/ 	.short	(.L_322 - .L_321)
.L_321:
        /*0054*/ 	.word	0x00000008
.L_322:


//--------------------- .nv.info._ZN7cutlass13device_kernelIN5flash19enable_sm80_to_sm89INS1_16FlashAttnFwdSm80INS1_25CollectiveMainloopFwdSm80ILi4ELi1ELb0EN4cute5tupleIJNS5_1CILi128EEENS7_ILi64EEENS7_ILi96EEEEEELi96ENS_10bfloat16_tEfNS_4arch4Sm80ELb1ELb0ELb0ELb1ELb1ELb1ELb1ELb0EEENS1_21CollectiveEpilogueFwdINS6_IJS8_SA_S9_EEENS6_IJNS7_ILi1EEESI_SI_EEESC_SE_Li128ELb1ELb1ELb0ELb0EEENS1_19SingleTileSchedulerILb1ELb0ELb1ELi128EEEEEEEEEvNT_6ParamsE --------------------------
	.section	.nv.info._ZN7cutlass13device_kernelIN5flash19enable_sm80_to_sm89INS1_16FlashAttnFwdSm80INS1_25CollectiveMainloopFwdSm80ILi4ELi1ELb0EN4cute5tupleIJNS5_1CILi128EEENS7_ILi64EEENS7_ILi96EEEEEELi96ENS_10bfloat16_tEfNS_4arch4Sm80ELb1ELb0ELb0ELb1ELb1ELb1ELb1ELb0EEENS1_21CollectiveEpilogueFwdINS6_IJS8_SA_S9_EEENS6_IJNS7_ILi1EEESI_SI_EEESC_SE_Li128ELb1ELb1ELb0ELb0EEENS1_19SingleTileSchedulerILb1ELb0ELb1ELi128EEEEEEEEEvNT_6ParamsE,"",@"SHT_CUDA_INFO"
	.sectionflags	@""
	.align	4


	//----- nvinfo : EIATTR_CUDA_API_VERSION
	.align		4
        /*0000*/ 	.byte	0x04, 0x37
        /*0002*/ 	.short	(.L_324 - .L_323)
.L_323:
        /*0004*/ 	.word	0x00000082


	//----- nvinfo : EIATTR_KPARAM_INFO
	.align		4
.L_324:
        /*0008*/ 	.byte	0x04, 0x17
        /*000a*/ 	.short	(.L_326 - .L_325)
.L_325:
        /*000c*/ 	.word	0x00000000
        /*0010*/ 	.short	0x0000
        /*0012*/ 	.short	0x0000
        /*0014*/ 	.byte	0x00, 0xf0, 0x61, 0x10


	//----- nvinfo : EIATTR_SPARSE_MMA_MASK
	.align		4
.L_326:
        /*0018*/ 	.byte	0x03, 0x50
        /*001a*/ 	.short	0x0000


	//----- nvinfo : EIATTR_MAXREG_COUNT
	.align		4
        /*001c*/ 	.byte	0x03, 0x1b
        /*001e*/ 	.short	0x00ff


	//----- nvinfo : EIATTR_MERCURY_ISA_VERSION
	.align		4
        /*0020*/ 	.byte	0x03, 0x5f
        /*0022*/ 	.short	0x0101


	//----- nvinfo : EIATTR_VRC_CTA_INIT_COUNT
	.align		4
        /*0024*/ 	.byte	0x02, 0x4a
	.zero		1
	.zero		1


	//----- nvinfo : EIATTR_EXIT_INSTR_OFFSETS
	.align		4
        /*0028*/ 	.byte	0x04, 0x1c
        /*002a*/ 	.short	(.L_328 - .L_327)


	//   ....[0]....
.L_327:
        /*002c*/ 	.word	0x00000010


	//----- nvinfo : EIATTR_MAX_THREADS
	.align		4
.L_328:
        /*0030*/ 	.byte	0x04, 0x05
        /*0032*/ 	.short	(.L_330 - .L_329)
.L_329:
        /*0034*/ 	.word	0x00000080
        /*0038*/ 	.word	0x00000001
        /*003c*/ 	.word	0x00000001


	//----- nvinfo : EIATTR_CBANK_PARAM_SIZE
	.align		4
.L_330:
        /*0040*/ 	.byte	0x03, 0x19
        /*0042*/ 	.short	0x0418


	//----- nvinfo : EIATTR_PARAM_CBANK
	.align		4
        /*0044*/ 	.byte	0x04, 0x0a
        /*0046*/ 	.short	(.L_332 - .L_331)
	.align		4
.L_331:
        /*0048*/ 	.word	index@(.nv.constant0._ZN7cutlass13device_kernelIN5flash19enable_sm80_to_sm89INS1_16FlashAttnFwdSm80INS1_25CollectiveMainloopFwdSm80ILi4ELi1ELb0EN4cute5tupleIJNS5_1CILi128EEENS7_ILi64EEENS7_ILi96EEEEEELi96ENS_10bfloat16_tEfNS_4arch4Sm80ELb1ELb0ELb0ELb1ELb1ELb1ELb1ELb0EEENS1_21CollectiveEpilogueFwdINS6_IJS8_SA_S9_EEENS6_IJNS7_ILi1EEESI_SI_EEESC_SE_Li128ELb1ELb1ELb0ELb0EEENS1_19SingleTileSchedulerILb1ELb0ELb1ELi128EEEEEEEEEvNT_6ParamsE)
        /*004c*/ 	.short	0x0380
        /*004e*/ 	.short	0x0418


	//----- nvinfo : EIATTR_SW_WAR
	.align		4
.L_332:
        /*0050*/ 	.byte	0x04, 0x36
        /*0052*/ 	.short	(.L_334 - .L_333)
.L_333:
        /*0054*/ 	.word	0x00000008
.L_334:


//--------------------- .nv.callgraph             --------------------------
	.section	.nv.callgraph,"",@"SHT_CUDA_CALLGRAPH"
	.align	4
	.sectionentsize	8
	.align		4
        /*0000*/ 	.word	0x00000000
	.align		4
        /*0004*/ 	.word	0xffffffff
	.align		4
        /*0008*/ 	.word	0x00000000
	.align		4
        /*000c*/ 	.word	0xfffffffe
	.align		4
        /*0010*/ 	.word	0x00000000
	.align		4
        /*0014*/ 	.word	0xfffffffd
	.align		4
        /*0018*/ 	.word	0x00000000
	.align		4
        /*001c*/ 	.word	0xfffffffc


//--------------------- .nv.constant4             --------------------------
	.section	.nv.constant4,"a",@progbits
	.align	8
	.align		8
.nv.constant4:
        /*0000*/ 	.dword	_ZN82_INTERNAL_f203ee7c_46_flash_fwd_hdim96_bf16_paged_softcapall_sm80_cu_ceb34e2a_36974cuda3std3__45__cpo5beginE
	.align		8
        /*0008*/ 	.dword	_ZN82_INTERNAL_f203ee7c_46_flash_fwd_hdim96_bf16_paged_softcapall_sm80_cu_ceb34e2a_36974cuda3std3__45__cpo3endE
	.align		8
        /*0010*/ 	.dword	_ZN82_INTERNAL_f203ee7c_46_flash_fwd_hdim96_bf16_paged_softcapall_sm80_cu_ceb34e2a_36974cuda3std3__45__cpo6cbeginE
	.align		8
        /*0018*/ 	.dword	_ZN82_INTERNAL_f203ee7c_46_flash_fwd_hdim96_bf16_paged_softcapall_sm80_cu_ceb34e2a_36974cuda3std3__45__cpo4cendE
	.align		8
        /*0020*/ 	.dword	_ZN82_INTERNAL_f203ee7c_46_flash_fwd_hdim96_bf16_paged_softcapall_sm80_cu_ceb34e2a_36974cuda3std3__484_GLOBAL__N__f203ee7c_46_flash_fwd_hdim96_bf16_paged_softcapall_sm80_cu_ceb34e2a_36976ignoreE
	.align		8
        /*0028*/ 	.dword	_ZN82_INTERNAL_f203ee7c_46_flash_fwd_hdim96_bf16_paged_softcapall_sm80_cu_ceb34e2a_36974cuda3std3__419piecewise_constructE
	.align		8
        /*0030*/ 	.dword	_ZN82_INTERNAL_f203ee7c_46_flash_fwd_hdim96_bf16_paged_softcapall_sm80_cu_ceb34e2a_36974cuda3std3__48in_placeE
	.align		8
        /*0038*/ 	.dword	_ZN82_INTERNAL_f203ee7c_46_flash_fwd_hdim96_bf16_paged_softcapall_sm80_cu_ceb34e2a_36974cuda3std6ranges3__45__cpo4swapE
	.align		8
        /*0040*/ 	.dword	_ZN82_INTERNAL_f203ee7c_46_flash_fwd_hdim96_bf16_paged_softcapall_sm80_cu_ceb34e2a_36974cuda3std6ranges3__45__cpo9iter_moveE
	.align		8
        /*0048*/ 	.dword	_ZN82_INTERNAL_f203ee7c_46_flash_fwd_hdim96_bf16_paged_softcapall_sm80_cu_ceb34e2a_36974cute7productE
	.align		8
        /*0050*/ 	.dword	_ZN82_INTERNAL_f203ee7c_46_flash_fwd_hdim96_bf16_paged_softcapall_sm80_cu_ceb34e2a_36974cute1_E


//--------------------- .text._ZN7cutlass13device_kernelIN5flash19enable_sm80_to_sm89INS1_16FlashAttnFwdSm80INS1_25CollectiveMainloopFwdSm80ILi4ELi1ELb0EN4cute5tupleIJNS5_1CILi128EEENS7_ILi64EEENS7_ILi96EEEEEELi96ENS_10bfloat16_tEfNS_4arch4Sm80ELb0ELb0ELb1ELb0ELb1ELb0ELb1ELb0EEENS1_21CollectiveEpilogueFwdINS6_IJS8_SA_S9_EEENS6_IJNS7_ILi1EEESI_SI_EEESC_SE_Li128ELb0ELb1ELb0ELb0EEENS1_19SingleTileSchedulerILb0ELb0ELb1ELi128EEEEEEEEEvNT_6ParamsE --------------------------
	.section	.text._ZN7cutlass13device_kernelIN5flash19enable_sm80_to_sm89INS1_16FlashAttnFwdSm80INS1_25CollectiveMainloopFwdSm80ILi4ELi1ELb0EN4cute5tupleIJNS5_1CILi128EEENS7_ILi64EEENS7_ILi96EEEEEELi96ENS_10bfloat16_tEfNS_4arch4Sm80ELb0ELb0ELb1ELb0ELb1ELb0ELb1ELb0EEENS1_21CollectiveEpilogueFwdINS6_IJS8_SA_S9_EEENS6_IJNS7_ILi1EEESI_SI_EEESC_SE_Li128ELb0ELb1ELb0ELb0EEENS1_19SingleTileSchedulerILb0ELb0ELb1ELi128EEEEEEEEEvNT_6ParamsE,"ax",@progbits
	.align	128
.text._ZN7cutlass13device_kernelIN5flash19enable_sm80_to_sm89INS1_16FlashAttnFwdSm80INS1_25CollectiveMainloopFwdSm80ILi4ELi1ELb0EN4cute5tupleIJNS5_1CILi128EEENS7_ILi64EEENS7_ILi96EEEEEELi96ENS_10bfloat16_tEfNS_4arch4Sm80ELb0ELb0ELb1ELb0ELb1ELb0ELb1ELb0EEENS1_21CollectiveEpilogueFwdINS6_IJS8_SA_S9_EEENS6_IJNS7_ILi1EEESI_SI_EEESC_SE_Li128ELb0ELb1ELb0ELb0EEENS1_19SingleTileSchedulerILb0ELb0ELb1ELi128EEEEEEEEEvNT_6ParamsE:
        .type           _ZN7cutlass13device_kernelIN5flash19enable_sm80_to_sm89INS1_16FlashAttnFwdSm80INS1_25CollectiveMainloopFwdSm80ILi4ELi1ELb0EN4cute5tupleIJNS5_1CILi128EEENS7_ILi64EEENS7_ILi96EEEEEELi96ENS_10bfloat16_tEfNS_4arch4Sm80ELb0ELb0ELb1ELb0ELb1ELb0ELb1ELb0EEENS1_21CollectiveEpilogueFwdINS6_IJS8_SA_S9_EEENS6_IJNS7_ILi1EEESI_SI_EEESC_SE_Li128ELb0ELb1ELb0ELb0EEENS1_19SingleTileSchedulerILb0ELb0ELb1ELi128EEEEEEEEEvNT_6ParamsE,@function
        .size           _ZN7cutlass13device_kernelIN5flash19enable_sm80_to_sm89INS1_16FlashAttnFwdSm80INS1_25CollectiveMainloopFwdSm80ILi4ELi1ELb0EN4cute5tupleIJNS5_1CILi128EEENS7_ILi64EEENS7_ILi96EEEEEELi96ENS_10bfloat16_tEfNS_4arch4Sm80ELb0ELb0ELb1ELb0ELb1ELb0ELb1ELb0EEENS1_21CollectiveEpilogueFwdINS6_IJS8_SA_S9_EEENS6_IJNS7_ILi1EEESI_SI_EEESC_SE_Li128ELb0ELb1ELb0ELb0EEENS1_19SingleTileSchedulerILb0ELb0ELb1ELi128EEEEEEEEEvNT_6ParamsE,(.L_x_18 - _ZN7cutlass13device_kernelIN5flash19enable_sm80_to_sm89INS1_16FlashAttnFwdSm80INS1_25CollectiveMainloopFwdSm80ILi4ELi1ELb0EN4cute5tupleIJNS5_1CILi128EEENS7_ILi64EEENS7_ILi96EEEEEELi96ENS_10bfloat16_tEfNS_4arch4Sm80ELb0ELb0ELb1ELb0ELb1ELb0ELb1ELb0EEENS1_21CollectiveEpilogueFwdINS6_IJS8_SA_S9_EEENS6_IJNS7_ILi1EEESI_SI_EEESC_SE_Li128ELb0ELb1ELb0ELb0EEENS1_19SingleTileSchedulerILb0ELb0ELb1ELi128EEEEEEEEEvNT_6ParamsE)
        .other          _ZN7cutlass13device_kernelIN5flash19enable_sm80_to_sm89INS1_16FlashAttnFwdSm80INS1_25CollectiveMainloopFwdSm80ILi4ELi1ELb0EN4cute5tupleIJNS5_1CILi128EEENS7_ILi64EEENS7_ILi96EEEEEELi96ENS_10bfloat16_tEfNS_4arch4Sm80ELb0ELb0ELb1ELb0ELb1ELb0ELb1ELb0EEENS1_21CollectiveEpilogueFwdINS6_IJS8_SA_S9_EEENS6_IJNS7_ILi1EEESI_SI_EEESC_SE_Li128ELb0ELb1ELb0ELb0EEENS1_19SingleTileSchedulerILb0ELb0ELb1ELi128EEEEEEEEEvNT_6ParamsE,@"STO_CUDA_ENTRY STV_DEFAULT"
_ZN7cutlass13device_kernelIN5flash19enable_sm80_to_sm89INS1_16FlashAttnFwdSm80INS1_25CollectiveMainloopFwdSm80ILi4ELi1ELb0EN4cute5tupleIJNS5_1CILi128EEENS7_ILi64EEENS7_ILi96EEEEEELi96ENS_10bfloat16_tEfNS_4arch4Sm80ELb0ELb0ELb1ELb0ELb1ELb0ELb1ELb0EEENS1_21CollectiveEpilogueFwdINS6_IJS8_SA_S9_EEENS6_IJNS7_ILi1EEESI_SI_EEESC_SE_Li128ELb0ELb1ELb0ELb0EEENS1_19SingleTileSchedulerILb0ELb0ELb1ELi128EEEEEEEEEvNT_6ParamsE:
[----:B------:R-:W-:Y:S01]  /*0000*/  LDC R1, c[0x0][0x37c] ;  /* 0x0000df00ff017b82 */ /* 0x000fe20000000800 */
[----:B------:R-:W-:Y:S05]  /*0010*/  EXIT ;  /* 0x000000000000794d */ /* 0x000fea0003800000 */
.L_x_0:
[----:B------:R-:W-:-:S00]  /*0020*/  BRA `(.L_x_0) ;  /* 0xfffffffc00fc7947 */ /* 0x000fc0000383ffff */
[----:B------:R-:W-:-:S00]  /*0030*/  NOP ;  /* 0x0000000000007918 */ /* 0x000fc00000000000 */
        /* <DEDUP_REMOVED lines=12> */
.L_x_18:


//--------------------- .text._ZN7cutlass13device_kernelIN5flash19enable_sm80_to_sm89INS1_16FlashAttnFwdSm80INS1_25CollectiveMainloopFwdSm80ILi4ELi1ELb0EN4cute5tupleIJNS5_1CILi128EEENS7_ILi64EEENS7_ILi96EEEEEELi96ENS_10bfloat16_tEfNS_4arch4Sm80ELb0ELb0ELb1ELb1ELb1ELb0ELb1ELb0EEENS1_21CollectiveEpilogueFwdINS6_IJS8_SA_S9_EEENS6_IJNS7_ILi1EEESI_SI_EEESC_SE_Li128ELb1ELb1ELb0ELb0EEENS1_19SingleTileSchedulerILb1ELb0ELb1ELi128EEEEEEEEEvNT_6ParamsE --------------------------
	.section	.text._ZN7cutlass13device_kernelIN5flash19enable_sm80_to_sm89INS1_16FlashAttnFwdSm80INS1_25CollectiveMainloopFwdSm80ILi4ELi1ELb0EN4cute5tupleIJNS5_1CILi128EEENS7_ILi64EEENS7_ILi96EEEEEELi96ENS_10bfloat16_tEfNS_4arch4Sm80ELb0ELb0ELb1ELb1ELb1ELb0ELb1ELb0EEENS1_21CollectiveEpilogueFwdINS6_IJS8_SA_S9_EEENS6_IJNS7_ILi1EEESI_SI_EEESC_SE_Li128ELb1ELb1ELb0ELb0EEENS1_19SingleTileSchedulerILb1ELb0ELb1ELi128EEEEEEEEEvNT_6ParamsE,"ax",@progbits
	.align	128
.text._ZN7cutlass13device_kernelIN5flash19enable_sm80_to_sm89INS1_16FlashAttnFwdSm80INS1_25CollectiveMainloopFwdSm80ILi4ELi1ELb0EN4cute5tupleIJNS5_1CILi128EEENS7_ILi64EEENS7_ILi96EEEEEELi96ENS_10bfloat16_tEfNS_4arch4Sm80ELb0ELb0ELb1ELb1ELb1ELb0ELb1ELb0EEENS1_21CollectiveEpilogueFwdINS6_IJS8_SA_S9_EEENS6_IJNS7_ILi1EEESI_SI_EEESC_SE_Li128ELb1ELb1ELb0ELb0EEENS1_19SingleTileSchedulerILb1ELb0ELb1ELi128EEEEEEEEEvNT_6ParamsE:
        .type           _ZN7cutlass13device_kernelIN5flash19enable_sm80_to_sm89INS1_16FlashAttnFwdSm80INS1_25CollectiveMainloopFwdSm80ILi4ELi1ELb0EN4cute5tupleIJNS5_1CILi128EEENS7_ILi64EEENS7_ILi96EEEEEELi96ENS_10bfloat16_tEfNS_4arch4Sm80ELb0ELb0ELb1ELb1ELb1ELb0ELb1ELb0EEENS1_21CollectiveEpilogueFwdINS6_IJS8_SA_S9_EEENS6_IJNS7_ILi1EEESI_SI_EEESC_SE_Li128ELb1ELb1ELb0ELb0EEENS1_19SingleTileSchedulerILb1ELb0ELb1ELi128EEEEEEEEEvNT_6ParamsE,@function
        .size           _ZN7cutlass13device_kernelIN5flash19enable_sm80_to_sm89INS1_16FlashAttnFwdSm80INS1_25CollectiveMainloopFwdSm80ILi4ELi1ELb0EN4cute5tupleIJNS5_1CILi128EEENS7_ILi64EEENS7_ILi96EEEEEELi96ENS_10bfloat16_tEfNS_4arch4Sm80ELb0ELb0ELb1ELb1ELb1ELb0ELb1ELb0EEENS1_21CollectiveEpilogueFwdINS6_IJS8_SA_S9_EEENS6_IJNS7_ILi1EEESI_SI_EEESC_SE_Li128ELb1ELb1ELb0ELb0EEENS1_19SingleTileSchedulerILb1ELb0ELb1ELi128EEEEEEEEEvNT_6ParamsE,(.L_x_19 - _ZN7cutlass13device_kernelIN5flash19enable_sm80_to_sm89INS1_16FlashAttnFwdSm80INS1_25CollectiveMainloopFwdSm80ILi4ELi1ELb0EN4cute5tupleIJNS5_1CILi128EEENS7_ILi64EEENS7_ILi96EEEEEELi96ENS_10bfloat16_tEfNS_4arch4Sm80ELb0ELb0ELb1ELb1ELb1ELb0ELb1ELb0EEENS1_21CollectiveEpilogueFwdINS6_IJS8_SA_S9_EEENS6_IJNS7_ILi1EEESI_SI_EEESC_SE_Li128ELb1ELb1ELb0ELb0EEENS1_19SingleTileSchedulerILb1ELb0ELb1ELi128EEEEEEEEEvNT_6ParamsE)
        .other          _ZN7cutlass13device_kernelIN5flash19enable_sm80_to_sm89INS1_16FlashAttnFwdSm80INS1_25CollectiveMainloopFwdSm80ILi4ELi1ELb0EN4cute5tupleIJNS5_1CILi128EEENS7_ILi64EEENS7_ILi96EEEEEELi96ENS_10bfloat16_tEfNS_4arch4Sm80ELb0ELb0ELb1ELb1ELb1ELb0ELb1ELb0EEENS1_21CollectiveEpilogueFwdINS6_IJS8_SA_S9_EEENS6_IJNS7_ILi1EEESI_SI_EEESC_SE_Li128ELb1ELb1ELb0ELb0EEENS1_19SingleTileSchedulerILb1ELb0ELb1ELi128EEEEEEEEEvNT_6ParamsE,@"STO_CUDA_ENTRY STV_DEFAULT"
_ZN7cutlass13device_kernelIN5flash19enable_sm80_to_sm89INS1_16FlashAttnFwdSm80INS1_25CollectiveMainloopFwdSm80ILi4ELi1ELb0EN4cute5tupleIJNS5_1CILi128EEENS7_ILi64EEENS7_ILi96EEEEEELi96ENS_10bfloat16_tEfNS_4arch4Sm80ELb0ELb0ELb1ELb1ELb1ELb0ELb1ELb0EEENS1_21CollectiveEpilogueFwdINS6_IJS8_SA_S9_EEENS6_IJNS7_ILi1EEESI_SI_EEESC_SE_Li128ELb1ELb1ELb0ELb0EEENS1_19SingleTileSchedulerILb1ELb0ELb1ELi128EEEEEEEEEvNT_6ParamsE:
[----:B------:R-:W-:Y:S01]  /*0000*/  LDC R1, c[0x0][0x37c] ;  /* 0x0000df00ff017b82 */ /* 0x000fe20000000800 */
[----:B------:R-:W-:Y:S05]  /*0010*/  EXIT ;  /* 0x000000000000794d */ /* 0x000fea0003800000 */
.L_x_1:
        /* <DEDUP_REMOVED lines=14> */
.L_x_19:


//--------------------- .text._ZN7cutlass13device_kernelIN5flash19enable_sm80_to_sm89INS1_16FlashAttnFwdSm80INS1_25CollectiveMainloopFwdSm80ILi4ELi1ELb0EN4cute5tupleIJNS5_1CILi128EEENS7_ILi64EEENS7_ILi96EEEEEELi96ENS_10bfloat16_tEfNS_4arch4Sm80ELb0ELb0ELb1ELb1ELb1ELb1ELb1ELb0EEENS1_21CollectiveEpilogueFwdINS6_IJS8_SA_S9_EEENS6_IJNS7_ILi1EEESI_SI_EEESC_SE_Li128ELb1ELb1ELb0ELb0EEENS1_19SingleTileSchedulerILb1ELb0ELb1ELi128EEEEEEEEEvNT_6ParamsE --------------------------
	.section	.text._ZN7cutlass13device_kernelIN5flash19enable_sm80_to_sm89INS1_16FlashAttnFwdSm80INS1_25CollectiveMainloopFwdSm80ILi4ELi1ELb0EN4cute5tupleIJNS5_1CILi128EEENS7_ILi64EEENS7_ILi96EEEEEELi96ENS_10bfloat16_tEfNS_4arch4Sm80ELb0ELb0ELb1ELb1ELb1ELb1ELb1ELb0EEENS1_21CollectiveEpilogueFwdINS6_IJS8_SA_S9_EEENS6_IJNS7_ILi1EEESI_SI_EEESC_SE_Li128ELb1ELb1ELb0ELb0EEENS1_19SingleTileSchedulerILb1ELb0ELb1ELi128EEEEEEEEEvNT_6ParamsE,"ax",@progbits
	.align	128
.text._ZN7cutlass13device_kernelIN5flash19enable_sm80_to_sm89INS1_16FlashAttnFwdSm80INS1_25CollectiveMainloopFwdSm80ILi4ELi1ELb0EN4cute5tupleIJNS5_1CILi128EEENS7_ILi64EEENS7_ILi96EEEEEELi96ENS_10bfloat16_tEfNS_4arch4Sm80ELb0ELb0ELb1ELb1ELb1ELb1ELb1ELb0EEENS1_21CollectiveEpilogueFwdINS6_IJS8_SA_S9_EEENS6_IJNS7_ILi1EEESI_SI_EEESC_SE_Li128ELb1ELb1ELb0ELb0EEENS1_19SingleTileSchedulerILb1ELb0ELb1ELi128EEEEEEEEEvNT_6ParamsE:
        .type           _ZN7cutlass13device_kernelIN5flash19enable_sm80_to_sm89INS1_16FlashAttnFwdSm80INS1_25CollectiveMainloopFwdSm80ILi4ELi1ELb0EN4cute5tupleIJNS5_1CILi128EEENS7_ILi64EEENS7_ILi96EEEEEELi96ENS_10bfloat16_tEfNS_4arch4Sm80ELb0ELb0ELb1ELb1ELb1ELb1ELb1ELb0EEENS1_21CollectiveEpilogueFwdINS6_IJS8_SA_S9_EEENS6_IJNS7_ILi1EEESI_SI_EEESC_SE_Li128ELb1ELb1ELb0ELb0EEENS1_19SingleTileSchedulerILb1ELb0ELb1ELi128EEEEEEEEEvNT_6ParamsE,@function
        .size           _ZN7cutlass13device_kernelIN5flash19enable_sm80_to_sm89INS1_16FlashAttnFwdSm80INS1_25CollectiveMainloopFwdSm80ILi4ELi1ELb0EN4cute5tupleIJNS5_1CILi128EEENS7_ILi64EEENS7_ILi96EEEEEELi96ENS_10bfloat16_tEfNS_4arch4Sm80ELb0ELb0ELb1ELb1ELb1ELb1ELb1ELb0EEENS1_21CollectiveEpilogueFwdINS6_IJS8_SA_S9_EEENS6_IJNS7_ILi1EEESI_SI_EEESC_SE_Li128ELb1ELb1ELb0ELb0EEENS1_19SingleTileSchedulerILb1ELb0ELb1ELi128EEEEEEEEEvNT_6ParamsE,(.L_x_20 - _ZN7cutlass13device_kernelIN5flash19enable_sm80_to_sm89INS1_16FlashAttnFwdSm80INS1_25CollectiveMainloopFwdSm80ILi4ELi1ELb0EN4cute5tupleIJNS5_1CILi128EEENS7_ILi64EEENS7_ILi96EEEEEELi96ENS_10bfloat16_tEfNS_4arch4Sm80ELb0ELb0ELb1ELb1ELb1ELb1ELb1ELb0EEENS1_21CollectiveEpilogueFwdINS6_IJS8_SA_S9_EEENS6_IJNS7_ILi1EEESI_SI_EEESC_SE_Li128ELb1ELb1ELb0ELb0EEENS1_19SingleTileSchedulerILb1ELb0ELb1ELi128EEEEEEEEEvNT_6ParamsE)
        .other          _ZN7cutlass13device_kernelIN5flash19enable_sm80_to_sm89INS1_16FlashAttnFwdSm80INS1_25CollectiveMainloopFwdSm80ILi4ELi1ELb0EN4cute5tupleIJNS5_1CILi128EEENS7_ILi64EEENS7_ILi96EEEEEELi96ENS_10bfloat16_tEfNS_4arch4Sm80ELb0ELb0ELb1ELb1ELb1ELb1ELb1ELb0EEENS1_21CollectiveEpilogueFwdINS6_IJS8_SA_S9_EEENS6_IJNS7_ILi1EEESI_SI_EEESC_SE_Li128ELb1ELb1ELb0ELb0EEENS1_19SingleTileSchedulerILb1ELb0ELb1ELi128EEEEEEEEEvNT_6ParamsE,@"STO_CUDA_ENTRY STV_DEFAULT"
_ZN7cutlass13device_kernelIN5flash19enable_sm80_to_sm89INS1_16FlashAttnFwdSm80INS1_25CollectiveMainloopFwdSm80ILi4ELi1ELb0EN4cute5tupleIJNS5_1CILi128EEENS7_ILi64EEENS7_ILi96EEEEEELi96ENS_10bfloat16_tEfNS_4arch4Sm80ELb0ELb0ELb1ELb1ELb1ELb1ELb1ELb0EEENS1_21CollectiveEpilogueFwdINS6_IJS8_SA_S9_EEENS6_IJNS7_ILi1EEESI_SI_EEESC_SE_Li128ELb1ELb1ELb0ELb0EEENS1_19SingleTileSchedulerILb1ELb0ELb1ELi128EEEEEEEEEvNT_6ParamsE:
[----:B------:R-:W-:Y:S01]  /*0000*/  LDC R1, c[0x0][0x37c] ;  /* 0x0000df00ff017b82 */ /* 0x000fe20000000800 */
[----:B------:R-:W-:Y:S05]  /*0010*/  EXIT ;  /* 0x000000000000794d */ /* 0x000fea0003800000 */
.L_x_2:
        /* <DEDUP_REMOVED lines=14> */
.L_x_20:


//--------------------- .text._ZN7cutlass13device_kernelIN5flash19enable_sm80_to_sm89INS1_16FlashAttnFwdSm80INS1_25CollectiveMainloopFwdSm80ILi4ELi1ELb0EN4cute5tupleIJNS5_1CILi128EEENS7_ILi48EEENS7_ILi96EEEEEELi96ENS_10bfloat16_tEfNS_4arch4Sm80ELb0ELb1ELb1ELb0ELb1ELb0ELb1ELb0EEENS1_21CollectiveEpilogueFwdINS6_IJS8_SA_S9_EEENS6_IJNS7_ILi1EEESI_SI_EEESC_SE_Li128ELb0ELb1ELb0ELb0EEENS1_19SingleTileSchedulerILb0ELb0ELb1ELi128EEEEEEEEEvNT_6ParamsE --------------------------
	.section	.text._ZN7cutlass13device_kernelIN5flash19enable_sm80_to_sm89INS1_16FlashAttnFwdSm80INS1_25CollectiveMainloopFwdSm80ILi4ELi1ELb0EN4cute5tupleIJNS5_1CILi128EEENS7_ILi48EEENS7_ILi96EEEEEELi96ENS_10bfloat16_tEfNS_4arch4Sm80ELb0ELb1ELb1ELb0ELb1ELb0ELb1ELb0EEENS1_21CollectiveEpilogueFwdINS6_IJS8_SA_S9_EEENS6_IJNS7_ILi1EEESI_SI_EEESC_SE_Li128ELb0ELb1ELb0ELb0EEENS1_19SingleTileSchedulerILb0ELb0ELb1ELi128EEEEEEEEEvNT_6ParamsE,"ax",@progbits
	.align	128
.text._ZN7cutlass13device_kernelIN5flash19enable_sm80_to_sm89INS1_16FlashAttnFwdSm80INS1_25CollectiveMainloopFwdSm80ILi4ELi1ELb0EN4cute5tupleIJNS5_1CILi128EEENS7_ILi48EEENS7_ILi96EEEEEELi96ENS_10bfloat16_tEfNS_4arch4Sm80ELb0ELb1ELb1ELb0ELb1ELb0ELb1ELb0EEENS1_21CollectiveEpilogueFwdINS6_IJS8_SA_S9_EEENS6_IJNS7_ILi1EEESI_SI_EEESC_SE_Li128ELb0ELb1ELb0ELb0EEENS1_19SingleTileSchedulerILb0ELb0ELb1ELi128EEEEEEEEEvNT_6ParamsE:
        .type           _ZN7cutlass13device_kernelIN5flash19enable_sm80_to_sm89INS1_16FlashAttnFwdSm80INS1_25CollectiveMainloopFwdSm80ILi4ELi1ELb0EN4cute5tupleIJNS5_1CILi128EEENS7_ILi48EEENS7_ILi96EEEEEELi96ENS_10bfloat16_tEfNS_4arch4Sm80ELb0ELb1ELb1ELb0ELb1ELb0ELb1ELb0EEENS1_21CollectiveEpilogueFwdINS6_IJS8_SA_S9_EEENS6_IJNS7_ILi1EEESI_SI_EEESC_SE_Li128ELb0ELb1ELb0ELb0EEENS1_19SingleTileSchedulerILb0ELb0ELb1ELi128EEEEEEEEEvNT_6ParamsE,@function
        .size           _ZN7cutlass13device_kernelIN5flash19enable_sm80_to_sm89INS1_16FlashAttnFwdSm80INS1_25CollectiveMainloopFwdSm80ILi4ELi1ELb0EN4cute5tupleIJNS5_1CILi128EEENS7_ILi48EEENS7_ILi96EEEEEELi96ENS_10bfloat16_tEfNS_4arch4Sm80ELb0ELb1ELb1ELb0ELb1ELb0ELb1ELb0EEENS1_21CollectiveEpilogueFwdINS6_IJS8_SA_S9_EEENS6_IJNS7_ILi1EEESI_SI_EEESC_SE_Li128ELb0ELb1ELb0ELb0EEENS1_19SingleTileSchedulerILb0ELb0ELb1ELi128EEEEEEEEEvNT_6ParamsE,(.L_x_21 - _ZN7cutlass13device_kernelIN5flash19enable_sm80_to_sm89INS1_16FlashAttnFwdSm80INS1_25CollectiveMainloopFwdSm80ILi4ELi1ELb0EN4cute5tupleIJNS5_1CILi128EEENS7_ILi48EEENS7_ILi96EEEEEELi96ENS_10bfloat16_tEfNS_4arch4Sm80ELb0ELb1ELb1ELb0ELb1ELb0ELb1ELb0EEENS1_21CollectiveEpilogueFwdINS6_IJS8_SA_S9_EEENS6_IJNS7_ILi1EEESI_SI_EEESC_SE_Li128ELb0ELb1ELb0ELb0EEENS1_19SingleTileSchedulerILb0ELb0ELb1ELi128EEEEEEEEEvNT_6ParamsE)
        .other          _ZN7cutlass13device_kernelIN5flash19enable_sm80_to_sm89INS1_16FlashAttnFwdSm80INS1_25CollectiveMainloopFwdSm80ILi4ELi1ELb0EN4cute5tupleIJNS5_1CILi128EEENS7_ILi48EEENS7_ILi96EEEEEELi96ENS_10bfloat16_tEfNS_4arch4Sm80ELb0ELb1ELb1ELb0ELb1ELb0ELb1ELb0EEENS1_21CollectiveEpilogueFwdINS6_IJS8_SA_S9_EEENS6_IJNS7_ILi1EEESI_SI_EEESC_SE_Li128ELb0ELb1ELb0ELb0EEENS1_19SingleTileSchedulerILb0ELb0ELb1ELi128EEEEEEEEEvNT_6ParamsE,@"STO_CUDA_ENTRY STV_DEFAULT"
_ZN7cutlass13device_kernelIN5flash19enable_sm80_to_sm89INS1_16FlashAttnFwdSm80INS1_25CollectiveMainloopFwdSm80ILi4ELi1ELb0EN4cute5tupleIJNS5_1CILi128EEENS7_ILi48EEENS7_ILi96EEEEEELi96ENS_10bfloat16_tEfNS_4arch4Sm80ELb0ELb1ELb1ELb0ELb1ELb0ELb1ELb0EEENS1_21CollectiveEpilogueFwdINS6_IJS8_SA_S9_EEENS6_IJNS7_ILi1EEESI_SI_EEESC_SE_Li128ELb0ELb1ELb0ELb0EEENS1_19SingleTileSchedulerILb0ELb0ELb1ELi128EEEEEEEEEvNT_6ParamsE:
[----:B------:R-:W-:Y:S01]  /*0000*/  LDC R1, c[0x0][0x37c] ;  /* 0x0000df00ff017b82 */ /* 0x000fe20000000800 */
[----:B------:R-:W-:Y:S05]  /*0010*/  EXIT ;  /* 0x000000000000794d */ /* 0x000fea0003800000 */
.L_x_3:
        /* <DEDUP_REMOVED lines=14> */
.L_x_21:


//--------------------- .text._ZN7cutlass13device_kernelIN5flash19enable_sm80_to_sm89INS1_16FlashAttnFwdSm80INS1_25CollectiveMainloopFwdSm80ILi4ELi1ELb0EN4cute5tupleIJNS5_1CILi128EEENS7_ILi48EEENS7_ILi96EEEEEELi96ENS_10bfloat16_tEfNS_4arch4Sm80ELb0ELb1ELb1ELb1ELb1ELb0ELb1ELb0EEENS1_21CollectiveEpilogueFwdINS6_IJS8_SA_S9_EEENS6_IJNS7_ILi1EEESI_SI_EEESC_SE_Li128ELb1ELb1ELb0ELb0EEENS1_19SingleTileSchedulerILb1ELb0ELb1ELi128EEEEEEEEEvNT_6ParamsE --------------------------
	.section	.text._ZN7cutlass13device_kernelIN5flash19enable_sm80_to_sm89INS1_16FlashAttnFwdSm80INS1_25CollectiveMainloopFwdSm80ILi4ELi1ELb0EN4cute5tupleIJNS5_1CILi128EEENS7_ILi48EEENS7_ILi96EEEEEELi96ENS_10bfloat16_tEfNS_4arch4Sm80ELb0ELb1ELb1ELb1ELb1ELb0ELb1ELb0EEENS1_21CollectiveEpilogueFwdINS6_IJS8_SA_S9_EEENS6_IJNS7_ILi1EEESI_SI_EEESC_SE_Li128ELb1ELb1ELb0ELb0EEENS1_19SingleTileSchedulerILb1ELb0ELb1ELi128EEEEEEEEEvNT_6ParamsE,"ax",@progbits
	.align	128
.text._ZN7cutlass13device_kernelIN5flash19enable_sm80_to_sm89INS1_16FlashAttnFwdSm80INS1_25CollectiveMainloopFwdSm80ILi4ELi1ELb0EN4cute5tupleIJNS5_1CILi128EEENS7_ILi48EEENS7_ILi96EEEEEELi96ENS_10bfloat16_tEfNS_4arch4Sm80ELb0ELb1ELb1ELb1ELb1ELb0ELb1ELb0EEENS1_21CollectiveEpilogueFwdINS6_IJS8_SA_S9_EEENS6_IJNS7_ILi1EEESI_SI_EEESC_SE_Li128ELb1ELb1ELb0ELb0EEENS1_19SingleTileSchedulerILb1ELb0ELb1ELi128EEEEEEEEEvNT_6ParamsE:
        .type           _ZN7cutlass13device_kernelIN5flash19enable_sm80_to_sm89INS1_16FlashAttnFwdSm80INS1_25CollectiveMainloopFwdSm80ILi4ELi1ELb0EN4cute5tupleIJNS5_1CILi128EEENS7_ILi48EEENS7_ILi96EEEEEELi96ENS_10bfloat16_tEfNS_4arch4Sm80ELb0ELb1ELb1ELb1ELb1ELb0ELb1ELb0EEENS1_21CollectiveEpilogueFwdINS6_IJS8_SA_S9_EEENS6_IJNS7_ILi1EEESI_SI_EEESC_SE_Li128ELb1ELb1ELb0ELb0EEENS1_19SingleTileSchedulerILb1ELb0ELb1ELi128EEEEEEEEEvNT_6ParamsE,@function
        .size           _ZN7cutlass13device_kernelIN5flash19enable_sm80_to_sm89INS1_16FlashAttnFwdSm80INS1_25CollectiveMainloopFwdSm80ILi4ELi1ELb0EN4cute5tupleIJNS5_1CILi128EEENS7_ILi48EEENS7_ILi96EEEEEELi96ENS_10bfloat16_tEfNS_4arch4Sm80ELb0ELb1ELb1ELb1ELb1ELb0ELb1ELb0EEENS1_21CollectiveEpilogueFwdINS6_IJS8_SA_S9_EEENS6_IJNS7_ILi1EEESI_SI_EEESC_SE_Li128ELb1ELb1ELb0ELb0EEENS1_19SingleTileSchedulerILb1ELb0ELb1ELi128EEEEEEEEEvNT_6ParamsE,(.L_x_22 - _ZN7cutlass13device_kernelIN5flash19enable_sm80_to_sm89INS1_16FlashAttnFwdSm80INS1_25CollectiveMainloopFwdSm80ILi4ELi1ELb0EN4cute5tupleIJNS5_1CILi128EEENS7_ILi48EEENS7_ILi96EEEEEELi96ENS_10bfloat16_tEfNS_4arch4Sm80ELb0ELb1ELb1ELb1ELb1ELb0ELb1ELb0EEENS1_21CollectiveEpilogueFwdINS6_IJS8_SA_S9_EEENS6_IJNS7_ILi1EEESI_SI_EEESC_SE_Li128ELb1ELb1ELb0ELb0EEENS1_19SingleTileSchedulerILb1ELb0ELb1ELi128EEEEEEEEEvNT_6ParamsE)
        .other          _ZN7cutlass13device_kernelIN5flash19enable_sm80_to_sm89INS1_16FlashAttnFwdSm80INS1_25CollectiveMainloopFwdSm80ILi4ELi1ELb0EN4cute5tupleIJNS5_1CILi128EEENS7_ILi48EEENS7_ILi96EEEEEELi96ENS_10bfloat16_tEfNS_4arch4Sm80ELb0ELb1ELb1ELb1ELb1ELb0ELb1ELb0EEENS1_21CollectiveEpilogueFwdINS6_IJS8_SA_S9_EEENS6_IJNS7_ILi1EEESI_SI_EEESC_SE_Li128ELb1ELb1ELb0ELb0EEENS1_19SingleTileSchedulerILb1ELb0ELb1ELi128EEEEEEEEEvNT_6ParamsE,@"STO_CUDA_ENTRY STV_DEFAULT"
_ZN7cutlass13device_kernelIN5flash19enable_sm80_to_sm89INS1_16FlashAttnFwdSm80INS1_25CollectiveMainloopFwdSm80ILi4ELi1ELb0EN4cute5tupleIJNS5_1CILi128EEENS7_ILi48EEENS7_ILi96EEEEEELi96ENS_10bfloat16_tEfNS_4arch4Sm80ELb0ELb1ELb1ELb1ELb1ELb0ELb1ELb0EEENS1_21CollectiveEpilogueFwdINS6_IJS8_SA_S9_EEENS6_IJNS7_ILi1EEESI_SI_EEESC_SE_Li128ELb1ELb1ELb0ELb0EEENS1_19SingleTileSchedulerILb1ELb0ELb1ELi128EEEEEEEEEvNT_6ParamsE:
[----:B------:R-:W-:Y:S01]  /*0000*/  LDC R1, c[0x0][0x37c] ;  /* 0x0000df00ff017b82 */ /* 0x000fe20000000800 */
[----:B------:R-:W-:Y:S05]  /*0010*/  EXIT ;  /* 0x000000000000794d */ /* 0x000fea0003800000 */
.L_x_4:
        /* <DEDUP_REMOVED lines=14> */
.L_x_22:


//--------------------- .text._ZN7cutlass13device_kernelIN5flash19enable_sm80_to_sm89INS1_16FlashAttnFwdSm80INS1_25CollectiveMainloopFwdSm80ILi4ELi1ELb0EN4cute5tupleIJNS5_1CILi128EEENS7_ILi48EEENS7_ILi96EEEEEELi96ENS_10bfloat16_tEfNS_4arch4Sm80ELb0ELb1ELb1ELb1ELb1ELb1ELb1ELb0EEENS1_21CollectiveEpilogueFwdINS6_IJS8_SA_S9_EEENS6_IJNS7_ILi1EEESI_SI_EEESC_SE_Li128ELb1ELb1ELb0ELb0EEENS1_19SingleTileSchedulerILb1ELb0ELb1ELi128EEEEEEEEEvNT_6ParamsE --------------------------
	.section	.text._ZN7cutlass13device_kernelIN5flash19enable_sm80_to_sm89INS1_16FlashAttnFwdSm80INS1_25CollectiveMainloopFwdSm80ILi4ELi1ELb0EN4cute5tupleIJNS5_1CILi128EEENS7_ILi48EEENS7_ILi96EEEEEELi96ENS_10bfloat16_tEfNS_4arch4Sm80ELb0ELb1ELb1ELb1ELb1ELb1ELb1ELb0EEENS1_21CollectiveEpilogueFwdINS6_IJS8_SA_S9_EEENS6_IJNS7_ILi1EEESI_SI_EEESC_SE_Li128ELb1ELb1ELb0ELb0EEENS1_19SingleTileSchedulerILb1ELb0ELb1ELi128EEEEEEEEEvNT_6ParamsE,"ax",@progbits
	.align	128
.text._ZN7cutlass13device_kernelIN5flash19enable_sm80_to_sm89INS1_16FlashAttnFwdSm80INS1_25CollectiveMainloopFwdSm80ILi4ELi1ELb0EN4cute5tupleIJNS5_1CILi128EEENS7_ILi48EEENS7_ILi96EEEEEELi96ENS_10bfloat16_tEfNS_4arch4Sm80ELb0ELb1ELb1ELb1ELb1ELb1ELb1ELb0EEENS1_21CollectiveEpilogueFwdINS6_IJS8_SA_S9_EEENS6_IJNS7_ILi1EEESI_SI_EEESC_SE_Li128ELb1ELb1ELb0ELb0EEENS1_19SingleTileSchedulerILb1ELb0ELb1ELi128EEEEEEEEEvNT_6ParamsE:
        .type           _ZN7cutlass13device_kernelIN5flash19enable_sm80_to_sm89INS1_16FlashAttnFwdSm80INS1_25CollectiveMainloopFwdSm80ILi4ELi1ELb0EN4cute5tupleIJNS5_1CILi128EEENS7_ILi48EEENS7_ILi96EEEEEELi96ENS_10bfloat16_tEfNS_4arch4Sm80ELb0ELb1ELb1ELb1ELb1ELb1ELb1ELb0EEENS1_21CollectiveEpilogueFwdINS6_IJS8_SA_S9_EEENS6_IJNS7_ILi1EEESI_SI_EEESC_SE_Li128ELb1ELb1ELb0ELb0EEENS1_19SingleTileSchedulerILb1ELb0ELb1ELi128EEEEEEEEEvNT_6ParamsE,@function
        .size           _ZN7cutlass13device_kernelIN5flash19enable_sm80_to_sm89INS1_16FlashAttnFwdSm80INS1_25CollectiveMainloopFwdSm80ILi4ELi1ELb0EN4cute5tupleIJNS5_1CILi128EEENS7_ILi48EEENS7_ILi96EEEEEELi96ENS_10bfloat16_tEfNS_4arch4Sm80ELb0ELb1ELb1ELb1ELb1ELb1ELb1ELb0EEENS1_21CollectiveEpilogueFwdINS6_IJS8_SA_S9_EEENS6_IJNS7_ILi1EEESI_SI_EEESC_SE_Li128ELb1ELb1ELb0ELb0EEENS1_19SingleTileSchedulerILb1ELb0ELb1ELi128EEEEEEEEEvNT_6ParamsE,(.L_x_23 - _ZN7cutlass13device_kernelIN5flash19enable_sm80_to_sm89INS1_16FlashAttnFwdSm80INS1_25CollectiveMainloopFwdSm80ILi4ELi1ELb0EN4cute5tupleIJNS5_1CILi128EEENS7_ILi48EEENS7_ILi96EEEEEELi96ENS_10bfloat16_tEfNS_4arch4Sm80ELb0ELb1ELb1ELb1ELb1ELb1ELb1ELb0EEENS1_21CollectiveEpilogueFwdINS6_IJS8_SA_S9_EEENS6_IJNS7_ILi1EEESI_SI_EEESC_SE_Li128ELb1ELb1ELb0ELb0EEENS1_19SingleTileSchedulerILb1ELb0ELb1ELi128EEEEEEEEEvNT_6ParamsE)
        .other          _ZN7cutlass13device_kernelIN5flash19enable_sm80_to_sm89INS1_16FlashAttnFwdSm80INS1_25CollectiveMainloopFwdSm80ILi4ELi1ELb0EN4cute5tupleIJNS5_1CILi128EEENS7_ILi48EEENS7_ILi96EEEEEELi96ENS_10bfloat16_tEfNS_4arch4Sm80ELb0ELb1ELb1ELb1ELb1ELb1ELb1ELb0EEENS1_21CollectiveEpilogueFwdINS6_IJS8_SA_S9_EEENS6_IJNS7_ILi1EEESI_SI_EEESC_SE_Li128ELb1ELb1ELb0ELb0EEENS1_19SingleTileSchedulerILb1ELb0ELb1ELi128EEEEEEEEEvNT_6ParamsE,@"STO_CUDA_ENTRY STV_DEFAULT"
_ZN7cutlass13device_kernelIN5flash19enable_sm80_to_sm89INS1_16FlashAttnFwdSm80INS1_25CollectiveMainloopFwdSm80ILi4ELi1ELb0EN4cute5tupleIJNS5_1CILi128EEENS7_ILi48EEENS7_ILi96EEEEEELi96ENS_10bfloat16_tEfNS_4arch4Sm80ELb0ELb1ELb1ELb1ELb1ELb1ELb1ELb0EEENS1_21CollectiveEpilogueFwdINS6_IJS8_SA_S9_EEENS6_IJNS7_ILi1EEESI_SI_EEESC_SE_Li128ELb1ELb1ELb0ELb0EEENS1_19SingleTileSchedulerILb1ELb0ELb1ELi128EEEEEEEEEvNT_6ParamsE:
[----:B------:R-:W-:Y:S01]  /*0000*/  LDC R1, c[0x0][0x37c] ;  /* 0x0000df00ff017b82 */ /* 0x000fe20000000800 */
[----:B------:R-:W-:Y:S05]  /*0010*/  EXIT ;  /* 0x000000000000794d */ /* 0x000fea0003800000 */
.L_x_5:
        /* <DEDUP_REMOVED lines=14> */
.L_x_23:


//--------------------- .text._ZN7cutlass13device_kernelIN5flash19enable_sm80_to_sm89INS1_16FlashAttnFwdSm80INS1_25CollectiveMainloopFwdSm80ILi4ELi1ELb0EN4cute5tupleIJNS5_1CILi128EEENS7_ILi64EEENS7_ILi96EEEEEELi96ENS_10bfloat16_tEfNS_4arch4Sm80ELb1ELb0ELb1ELb0ELb1ELb0ELb1ELb0EEENS1_21CollectiveEpilogueFwdINS6_IJS8_SA_S9_EEENS6_IJNS7_ILi1EEESI_SI_EEESC_SE_Li128ELb0ELb1ELb0ELb0EEENS1_30DynamicPersistentTileSchedulerILi128ELi128ELb0ELb1ELb0EEEEEEEEEvNT_6ParamsE --------------------------
	.section	.text._ZN7cutlass13device_kernelIN5flash19enable_sm80_to_sm89INS1_16FlashAttnFwdSm80INS1_25CollectiveMainloopFwdSm80ILi4ELi1ELb0EN4cute5tupleIJNS5_1CILi128EEENS7_ILi64EEENS7_ILi96EEEEEELi96ENS_10bfloat16_tEfNS_4arch4Sm80ELb1ELb0ELb1ELb0ELb1ELb0ELb1ELb0EEENS1_21CollectiveEpilogueFwdINS6_IJS8_SA_S9_EEENS6_IJNS7_ILi1EEESI_SI_EEESC_SE_Li128ELb0ELb1ELb0ELb0EEENS1_30DynamicPersistentTileSchedulerILi128ELi128ELb0ELb1ELb0EEEEEEEEEvNT_6ParamsE,"ax",@progbits
	.align	128
.text._ZN7cutlass13device_kernelIN5flash19enable_sm80_to_sm89INS1_16FlashAttnFwdSm80INS1_25CollectiveMainloopFwdSm80ILi4ELi1ELb0EN4cute5tupleIJNS5_1CILi128EEENS7_ILi64EEENS7_ILi96EEEEEELi96ENS_10bfloat16_tEfNS_4arch4Sm80ELb1ELb0ELb1ELb0ELb1ELb0ELb1ELb0EEENS1_21CollectiveEpilogueFwdINS6_IJS8_SA_S9_EEENS6_IJNS7_ILi1EEESI_SI_EEESC_SE_Li128ELb0ELb1ELb0ELb0EEENS1_30DynamicPersistentTileSchedulerILi128ELi128ELb0ELb1ELb0EEEEEEEEEvNT_6ParamsE:
        .type           _ZN7cutlass13device_kernelIN5flash19enable_sm80_to_sm89INS1_16FlashAttnFwdSm80INS1_25CollectiveMainloopFwdSm80ILi4ELi1ELb0EN4cute5tupleIJNS5_1CILi128EEENS7_ILi64EEENS7_ILi96EEEEEELi96ENS_10bfloat16_tEfNS_4arch4Sm80ELb1ELb0ELb1ELb0ELb1ELb0ELb1ELb0EEENS1_21CollectiveEpilogueFwdINS6_IJS8_SA_S9_EEENS6_IJNS7_ILi1EEESI_SI_EEESC_SE_Li128ELb0ELb1ELb0ELb0EEENS1_30DynamicPersistentTileSchedulerILi128ELi128ELb0ELb1ELb0EEEEEEEEEvNT_6ParamsE,@function
        .size           _ZN7cutlass13device_kernelIN5flash19enable_sm80_to_sm89INS1_16FlashAttnFwdSm80INS1_25CollectiveMainloopFwdSm80ILi4ELi1ELb0EN4cute5tupleIJNS5_1CILi128EEENS7_ILi64EEENS7_ILi96EEEEEELi96ENS_10bfloat16_tEfNS_4arch4Sm80ELb1ELb0ELb1ELb0ELb1ELb0ELb1ELb0EEENS1_21CollectiveEpilogueFwdINS6_IJS8_SA_S9_EEENS6_IJNS7_ILi1EEESI_SI_EEESC_SE_Li128ELb0ELb1ELb0ELb0EEENS1_30DynamicPersistentTileSchedulerILi128ELi128ELb0ELb1ELb0EEEEEEEEEvNT_6ParamsE,(.L_x_24 - _ZN7cutlass13device_kernelIN5flash19enable_sm80_to_sm89INS1_16FlashAttnFwdSm80INS1_25CollectiveMainloopFwdSm80ILi4ELi1ELb0EN4cute5tupleIJNS5_1CILi128EEENS7_ILi64EEENS7_ILi96EEEEEELi96ENS_10bfloat16_tEfNS_4arch4Sm80ELb1ELb0ELb1ELb0ELb1ELb0ELb1ELb0EEENS1_21CollectiveEpilogueFwdINS6_IJS8_SA_S9_EEENS6_IJNS7_ILi1EEESI_SI_EEESC_SE_Li128ELb0ELb1ELb0ELb0EEENS1_30DynamicPersistentTileSchedulerILi128ELi128ELb0ELb1ELb0EEEEEEEEEvNT_6ParamsE)
        .other          _ZN7cutlass13device_kernelIN5flash19enable_sm80_to_sm89INS1_16FlashAttnFwdSm80INS1_25CollectiveMainloopFwdSm80ILi4ELi1ELb0EN4cute5tupleIJNS5_1CILi128EEENS7_ILi64EEENS7_ILi96EEEEEELi96ENS_10bfloat16_tEfNS_4arch4Sm80ELb1ELb0ELb1ELb0ELb1ELb0ELb1ELb0EEENS1_21CollectiveEpilogueFwdINS6_IJS8_SA_S9_EEENS6_IJNS7_ILi1EEESI_SI_EEESC_SE_Li128ELb0ELb1ELb0ELb0EEENS1_30DynamicPersistentTileSchedulerILi128ELi128ELb0ELb1ELb0EEEEEEEEEvNT_6ParamsE,@"STO_CUDA_ENTRY STV_DEFAULT"
_ZN7cutlass13device_kernelIN5flash19enable_sm80_to_sm89INS1_16FlashAttnFwdSm80INS1_25CollectiveMainloopFwdSm80ILi4ELi1ELb0EN4cute5tupleIJNS5_1CILi128EEENS7_ILi64EEENS7_ILi96EEEEEELi96ENS_10bfloat16_tEfNS_4arch4Sm80ELb1ELb0ELb1ELb0ELb1ELb0ELb1ELb0EEENS1_21CollectiveEpilogueFwdINS6_IJS8_SA_S9_EEENS6_IJNS7_ILi1EEESI_SI_EEESC_SE_Li128ELb0ELb1ELb0ELb0EEENS1_30DynamicPersistentTileSchedulerILi128ELi128ELb0ELb1ELb0EEEEEEEEEvNT_6ParamsE:
[----:B------:R-:W-:Y:S01]  /*0000*/  LDC R1, c[0x0][0x37c] ;  /* 0x0000df00ff017b82 */ /* 0x000fe20000000800 */
[----:B------:R-:W-:Y:S05]  /*0010*/  EXIT ;  /* 0x000000000000794d */ /* 0x000fea0003800000 */
.L_x_6:
        /* <DEDUP_REMOVED lines=14> */
.L_x_24:


//--------------------- .text._ZN7cutlass13device_kernelIN5flash19enable_sm80_to_sm89INS1_16FlashAttnFwdSm80INS1_25CollectiveMainloopFwdSm80ILi4ELi1ELb0EN4cute5tupleIJNS5_1CILi128EEENS7_ILi64EEENS7_ILi96EEEEEELi96ENS_10bfloat16_tEfNS_4arch4Sm80ELb1ELb0ELb1ELb1ELb1ELb0ELb1ELb0EEENS1_21CollectiveEpilogueFwdINS6_IJS8_SA_S9_EEENS6_IJNS7_ILi1EEESI_SI_EEESC_SE_Li128ELb1ELb1ELb0ELb0EEENS1_19SingleTileSchedulerILb1ELb0ELb1ELi128EEEEEEEEEvNT_6ParamsE --------------------------
	.section	.text._ZN7cutlass13device_kernelIN5flash19enable_sm80_to_sm89INS1_16FlashAttnFwdSm80INS1_25CollectiveMainloopFwdSm80ILi4ELi1ELb0EN4cute5tupleIJNS5_1CILi128EEENS7_ILi64EEENS7_ILi96EEEEEELi96ENS_10bfloat16_tEfNS_4arch4Sm80ELb1ELb0ELb1ELb1ELb1ELb0ELb1ELb0EEENS1_21CollectiveEpilogueFwdINS6_IJS8_SA_S9_EEENS6_IJNS7_ILi1EEESI_SI_EEESC_SE_Li128ELb1ELb1ELb0ELb0EEENS1_19SingleTileSchedulerILb1ELb0ELb1ELi128EEEEEEEEEvNT_6ParamsE,"ax",@progbits
	.align	128
.text._ZN7cutlass13device_kernelIN5flash19enable_sm80_to_sm89INS1_16FlashAttnFwdSm80INS1_25CollectiveMainloopFwdSm80ILi4ELi1ELb0EN4cute5tupleIJNS5_1CILi128EEENS7_ILi64EEENS7_ILi96EEEEEELi96ENS_10bfloat16_tEfNS_4arch4Sm80ELb1ELb0ELb1ELb1ELb1ELb0ELb1ELb0EEENS1_21CollectiveEpilogueFwdINS6_IJS8_SA_S9_EEENS6_IJNS7_ILi1EEESI_SI_EEESC_SE_Li128ELb1ELb1ELb0ELb0EEENS1_19SingleTileSchedulerILb1ELb0ELb1ELi128EEEEEEEEEvNT_6ParamsE:
        .type           _ZN7cutlass13device_kernelIN5flash19enable_sm80_to_sm89INS1_16FlashAttnFwdSm80INS1_25CollectiveMainloopFwdSm80ILi4ELi1ELb0EN4cute5tupleIJNS5_1CILi128EEENS7_ILi64EEENS7_ILi96EEEEEELi96ENS_10bfloat16_tEfNS_4arch4Sm80ELb1ELb0ELb1ELb1ELb1ELb0ELb1ELb0EEENS1_21CollectiveEpilogueFwdINS6_IJS8_SA_S9_EEENS6_IJNS7_ILi1EEESI_SI_EEESC_SE_Li128ELb1ELb1ELb0ELb0EEENS1_19SingleTileSchedulerILb1ELb0ELb1ELi128EEEEEEEEEvNT_6ParamsE,@function
        .size           _ZN7cutlass13device_kernelIN5flash19enable_sm80_to_sm89INS1_16FlashAttnFwdSm80INS1_25CollectiveMainloopFwdSm80ILi4ELi1ELb0EN4cute5tupleIJNS5_1CILi128EEENS7_ILi64EEENS7_ILi96EEEEEELi96ENS_10bfloat16_tEfNS_4arch4Sm80ELb1ELb0ELb1ELb1ELb1ELb0ELb1ELb0EEENS1_21CollectiveEpilogueFwdINS6_IJS8_SA_S9_EEENS6_IJNS7_ILi1EEESI_SI_EEESC_SE_Li128ELb1ELb1ELb0ELb0EEENS1_19SingleTileSchedulerILb1ELb0ELb1ELi128EEEEEEEEEvNT_6ParamsE,(.L_x_25 - _ZN7cutlass13device_kernelIN5flash19enable_sm80_to_sm89INS1_16FlashAttnFwdSm80INS1_25CollectiveMainloopFwdSm80ILi4ELi1ELb0EN4cute5tupleIJNS5_1CILi128EEENS7_ILi64EEENS7_ILi96EEEEEELi96ENS_10bfloat16_tEfNS_4arch4Sm80ELb1ELb0ELb1ELb1ELb1ELb0ELb1ELb0EEENS1_21CollectiveEpilogueFwdINS6_IJS8_SA_S9_EEENS6_IJNS7_ILi1EEESI_SI_EEESC_SE_Li128ELb1ELb1ELb0ELb0EEENS1_19SingleTileSchedulerILb1ELb0ELb1ELi128EEEEEEEEEvNT_6ParamsE)
        .other          _ZN7cutlass13device_kernelIN5flash19enable_sm80_to_sm89INS1_16FlashAttnFwdSm80INS1_25CollectiveMainloopFwdSm80ILi4ELi1ELb0EN4cute5tupleIJNS5_1CILi128EEENS7_ILi64EEENS7_ILi96EEEEEELi96ENS_10bfloat16_tEfNS_4arch4Sm80ELb1ELb0ELb1ELb1ELb1ELb0ELb1ELb0EEENS1_21CollectiveEpilogueFwdINS6_IJS8_SA_S9_EEENS6_IJNS7_ILi1EEESI_SI_EEESC_SE_Li128ELb1ELb1ELb0ELb0EEENS1_19SingleTileSchedulerILb1ELb0ELb1ELi128EEEEEEEEEvNT_6ParamsE,@"STO_CUDA_ENTRY STV_DEFAULT"
_ZN7cutlass13device_kernelIN5flash19enable_sm80_to_sm89INS1_16FlashAttnFwdSm80INS1_25CollectiveMainloopFwdSm80ILi4ELi1ELb0EN4cute5tupleIJNS5_1CILi128EEENS7_ILi64EEENS7_ILi96EEEEEELi96ENS_10bfloat16_tEfNS_4arch4Sm80ELb1ELb0ELb1ELb1ELb1ELb0ELb1ELb0EEENS1_21CollectiveEpilogueFwdINS6_IJS8_SA_S9_EEENS6_IJNS7_ILi1EEESI_SI_EEESC_SE_Li128ELb1ELb1ELb0ELb0EEENS1_19SingleTileSchedulerILb1ELb0ELb1ELi128EEEEEEEEEvNT_6ParamsE:
[----:B------:R-:W-:Y:S01]  /*0000*/  LDC R1, c[0x0][0x37c] ;  /* 0x0000df00ff017b82 */ /* 0x000fe20000000800 */
[----:B------:R-:W-:Y:S05]  /*0010*/  EXIT ;  /* 0x000000000000794d */ /* 0x000fea0003800000 */
.L_x_7:
        /* <DEDUP_REMOVED lines=14> */
.L_x_25:


//--------------------- .text._ZN7cutlass13device_kernelIN5flash19enable_sm80_to_sm89INS1_16FlashAttnFwdSm80INS1_25CollectiveMainloopFwdSm80ILi4ELi1ELb0EN4cute5tupleIJNS5_1CILi128EEENS7_ILi64EEENS7_ILi96EEEEEELi96ENS_10bfloat16_tEfNS_4arch4Sm80ELb1ELb0ELb1ELb1ELb1ELb1ELb1ELb0EEENS1_21CollectiveEpilogueFwdINS6_IJS8_SA_S9_EEENS6_IJNS7_ILi1EEESI_SI_EEESC_SE_Li128ELb1ELb1ELb0ELb0EEENS1_19SingleTileSchedulerILb1ELb0ELb1ELi128EEEEEEEEEvNT_6ParamsE --------------------------
	.section	.text._ZN7cutlass13device_kernelIN5flash19enable_sm80_to_sm89INS1_16FlashAttnFwdSm80INS1_25CollectiveMainloopFwdSm80ILi4ELi1ELb0EN4cute5tupleIJNS5_1CILi128EEENS7_ILi64EEENS7_ILi96EEEEEELi96ENS_10bfloat16_tEfNS_4arch4Sm80ELb1ELb0ELb1ELb1ELb1ELb1ELb1ELb0EEENS1_21CollectiveEpilogueFwdINS6_IJS8_SA_S9_EEENS6_IJNS7_ILi1EEESI_SI_EEESC_SE_Li128ELb1ELb1ELb0ELb0EEENS1_19SingleTileSchedulerILb1ELb0ELb1ELi128EEEEEEEEEvNT_6ParamsE,"ax",@progbits
	.align	128
.text._ZN7cutlass13device_kernelIN5flash19enable_sm80_to_sm89INS1_16FlashAttnFwdSm80INS1_25CollectiveMainloopFwdSm80ILi4ELi1ELb0EN4cute5tupleIJNS5_1CILi128EEENS7_ILi64EEENS7_ILi96EEEEEELi96ENS_10bfloat16_tEfNS_4arch4Sm80ELb1ELb0ELb1ELb1ELb1ELb1ELb1ELb0EEENS1_21CollectiveEpilogueFwdINS6_IJS8_SA_S9_EEENS6_IJNS7_ILi1EEESI_SI_EEESC_SE_Li128ELb1ELb1ELb0ELb0EEENS1_19SingleTileSchedulerILb1ELb0ELb1ELi128EEEEEEEEEvNT_6ParamsE:
        .type           _ZN7cutlass13device_kernelIN5flash19enable_sm80_to_sm89INS1_16FlashAttnFwdSm80INS1_25CollectiveMainloopFwdSm80ILi4ELi1ELb0EN4cute5tupleIJNS5_1CILi128EEENS7_ILi64EEENS7_ILi96EEEEEELi96ENS_10bfloat16_tEfNS_4arch4Sm80ELb1ELb0ELb1ELb1ELb1ELb1ELb1ELb0EEENS1_21CollectiveEpilogueFwdINS6_IJS8_SA_S9_EEENS6_IJNS7_ILi1EEESI_SI_EEESC_SE_Li128ELb1ELb1ELb0ELb0EEENS1_19SingleTileSchedulerILb1ELb0ELb1ELi128EEEEEEEEEvNT_6ParamsE,@function
        .size           _ZN7cutlass13device_kernelIN5flash19enable_sm80_to_sm89INS1_16FlashAttnFwdSm80INS1_25CollectiveMainloopFwdSm80ILi4ELi1ELb0EN4cute5tupleIJNS5_1CILi128EEENS7_ILi64EEENS7_ILi96EEEEEELi96ENS_10bfloat16_tEfNS_4arch4Sm80ELb1ELb0ELb1ELb1ELb1ELb1ELb1ELb0EEENS1_21CollectiveEpilogueFwdINS6_IJS8_SA_S9_EEENS6_IJNS7_ILi1EEESI_SI_EEESC_SE_Li128ELb1ELb1ELb0ELb0EEENS1_19SingleTileSchedulerILb1ELb0ELb1ELi128EEEEEEEEEvNT_6ParamsE,(.L_x_26 - _ZN7cutlass13device_kernelIN5flash19enable_sm80_to_sm89INS1_16FlashAttnFwdSm80INS1_25CollectiveMainloopFwdSm80ILi4ELi1ELb0EN4cute5tupleIJNS5_1CILi128EEENS7_ILi64EEENS7_ILi96EEEEEELi96ENS_10bfloat16_tEfNS_4arch4Sm80ELb1ELb0ELb1ELb1ELb1ELb1ELb1ELb0EEENS1_21CollectiveEpilogueFwdINS6_IJS8_SA_S9_EEENS6_IJNS7_ILi1EEESI_SI_EEESC_SE_Li128ELb1ELb1ELb0ELb0EEENS1_19SingleTileSchedulerILb1ELb0ELb1ELi128EEEEEEEEEvNT_6ParamsE)
        .other          _ZN7cutlass13device_kernelIN5flash19enable_sm80_to_sm89INS1_16FlashAttnFwdSm80INS1_25CollectiveMainloopFwdSm80ILi4ELi1ELb0EN4cute5tupleIJNS5_1CILi128EEENS7_ILi64EEENS7_ILi96EEEEEELi96ENS_10bfloat16_tEfNS_4arch4Sm80ELb1ELb0ELb1ELb1ELb1ELb1ELb1ELb0EEENS1_21CollectiveEpilogueFwdINS6_IJS8_SA_S9_EEENS6_IJNS7_ILi1EEESI_SI_EEESC_SE_Li128ELb1ELb1ELb0ELb0EEENS1_19SingleTileSchedulerILb1ELb0ELb1ELi128EEEEEEEEEvNT_6ParamsE,@"STO_CUDA_ENTRY STV_DEFAULT"
_ZN7cutlass13device_kernelIN5flash19enable_sm80_to_sm89INS1_16FlashAttnFwdSm80INS1_25CollectiveMainloopFwdSm80ILi4ELi1ELb0EN4cute5tupleIJNS5_1CILi128EEENS7_ILi64EEENS7_ILi96EEEEEELi96ENS_10bfloat16_tEfNS_4arch4Sm80ELb1ELb0ELb1ELb1ELb1ELb1ELb1ELb0EEENS1_21CollectiveEpilogueFwdINS6_IJS8_SA_S9_EEENS6_IJNS7_ILi1EEESI_SI_EEESC_SE_Li128ELb1ELb1ELb0ELb0EEENS1_19SingleTileSchedulerILb1ELb0ELb1ELi128EEEEEEEEEvNT_6ParamsE:
[----:B------:R-:W-:Y:S01]  /*0000*/  LDC R1, c[0x0][0x37c] ;  /* 0x0000df00ff017b82 */ /* 0x000fe20000000800 */
[----:B------:R-:W-:Y:S05]  /*0010*/  EXIT ;  /* 0x000000000000794d */ /* 0x000fea0003800000 */
.L_x_8:
        /* <DEDUP_REMOVED lines=14> */
.L_x_26:


//--------------------- .text._ZN7cutlass13device_kernelIN5flash19enable_sm80_to_sm89INS1_16FlashAttnFwdSm80INS1_25CollectiveMainloopFwdSm80ILi4ELi1ELb0EN4cute5tupleIJNS5_1CILi128EEENS7_ILi64EEENS7_ILi96EEEEEELi96ENS_10bfloat16_tEfNS_4arch4Sm80ELb0ELb0ELb0ELb0ELb1ELb0ELb1ELb0EEENS1_21CollectiveEpilogueFwdINS6_IJS8_SA_S9_EEENS6_IJNS7_ILi1EEESI_SI_EEESC_SE_Li128ELb0ELb1ELb0ELb0EEENS1_19SingleTileSchedulerILb0ELb0ELb1ELi128EEEEEEEEEvNT_6ParamsE --------------------------
	.section	.text._ZN7cutlass13device_kernelIN5flash19enable_sm80_to_sm89INS1_16FlashAttnFwdSm80INS1_25CollectiveMainloopFwdSm80ILi4ELi1ELb0EN4cute5tupleIJNS5_1CILi128EEENS7_ILi64EEENS7_ILi96EEEEEELi96ENS_10bfloat16_tEfNS_4arch4Sm80ELb0ELb0ELb0ELb0ELb1ELb0ELb1ELb0EEENS1_21CollectiveEpilogueFwdINS6_IJS8_SA_S9_EEENS6_IJNS7_ILi1EEESI_SI_EEESC_SE_Li128ELb0ELb1ELb0ELb0EEENS1_19SingleTileSchedulerILb0ELb0ELb1ELi128EEEEEEEEEvNT_6ParamsE,"ax",@progbits
	.align	128
.text._ZN7cutlass13device_kernelIN5flash19enable_sm80_to_sm89INS1_16FlashAttnFwdSm80INS1_25CollectiveMainloopFwdSm80ILi4ELi1ELb0EN4cute5tupleIJNS5_1CILi128EEENS7_ILi64EEENS7_ILi96EEEEEELi96ENS_10bfloat16_tEfNS_4arch4Sm80ELb0ELb0ELb0ELb0ELb1ELb0ELb1ELb0EEENS1_21CollectiveEpilogueFwdINS6_IJS8_SA_S9_EEENS6_IJNS7_ILi1EEESI_SI_EEESC_SE_Li128ELb0ELb1ELb0ELb0EEENS1_19SingleTileSchedulerILb0ELb0ELb1ELi128EEEEEEEEEvNT_6ParamsE:
        .type           _ZN7cutlass13device_kernelIN5flash19enable_sm80_to_sm89INS1_16FlashAttnFwdSm80INS1_25CollectiveMainloopFwdSm80ILi4ELi1ELb0EN4cute5tupleIJNS5_1CILi128EEENS7_ILi64EEENS7_ILi96EEEEEELi96ENS_10bfloat16_tEfNS_4arch4Sm80ELb0ELb0ELb0ELb0ELb1ELb0ELb1ELb0EEENS1_21CollectiveEpilogueFwdINS6_IJS8_SA_S9_EEENS6_IJNS7_ILi1EEESI_SI_EEESC_SE_Li128ELb0ELb1ELb0ELb0EEENS1_19SingleTileSchedulerILb0ELb0ELb1ELi128EEEEEEEEEvNT_6ParamsE,@function
        .size           _ZN7cutlass13device_kernelIN5flash19enable_sm80_to_sm89INS1_16FlashAttnFwdSm80INS1_25CollectiveMainloopFwdSm80ILi4ELi1ELb0EN4cute5tupleIJNS5_1CILi128EEENS7_ILi64EEENS7_ILi96EEEEEELi96ENS_10bfloat16_tEfNS_4arch4Sm80ELb0ELb0ELb0ELb0ELb1ELb0ELb1ELb0EEENS1_21CollectiveEpilogueFwdINS6_IJS8_SA_S9_EEENS6_IJNS7_ILi1EEESI_SI_EEESC_SE_Li128ELb0ELb1ELb0ELb0EEENS1_19SingleTileSchedulerILb0ELb0ELb1ELi128EEEEEEEEEvNT_6ParamsE,(.L_x_27 - _ZN7cutlass13device_kernelIN5flash19enable_sm80_to_sm89INS1_16FlashAttnFwdSm80INS1_25CollectiveMainloopFwdSm80ILi4ELi1ELb0EN4cute5tupleIJNS5_1CILi128EEENS7_ILi64EEENS7_ILi96EEEEEELi96ENS_10bfloat16_tEfNS_4arch4Sm80ELb0ELb0ELb0ELb0ELb1ELb0ELb1ELb0EEENS1_21CollectiveEpilogueFwdINS6_IJS8_SA_S9_EEENS6_IJNS7_ILi1EEESI_SI_EEESC_SE_Li128ELb0ELb1ELb0ELb0EEENS1_19SingleTileSchedulerILb0ELb0ELb1ELi128EEEEEEEEEvNT_6ParamsE)
        .other          _ZN7cutlass13device_kernelIN5flash19enable_sm80_to_sm89INS1_16FlashAttnFwdSm80INS1_25CollectiveMainloopFwdSm80ILi4ELi1ELb0EN4cute5tupleIJNS5_1CILi128EEENS7_ILi64EEENS7_ILi96EEEEEELi96ENS_10bfloat16_tEfNS_4arch4Sm80ELb0ELb0ELb0ELb0ELb1ELb0ELb1ELb0EEENS1_21CollectiveEpilogueFwdINS6_IJS8_SA_S9_EEENS6_IJNS7_ILi1EEESI_SI_EEESC_SE_Li128ELb0ELb1ELb0ELb0EEENS1_19SingleTileSchedulerILb0ELb0ELb1ELi128EEEEEEEEEvNT_6ParamsE,@"STO_CUDA_ENTRY STV_DEFAULT"
_ZN7cutlass13device_kernelIN5flash19enable_sm80_to_sm89INS1_16FlashAttnFwdSm80INS1_25CollectiveMainloopFwdSm80ILi4ELi1ELb0EN4cute5tupleIJNS5_1CILi128EEENS7_ILi64EEENS7_ILi96EEEEEELi96ENS_10bfloat16_tEfNS_4arch4Sm80ELb0ELb0ELb0ELb0ELb1ELb0ELb1ELb0EEENS1_21CollectiveEpilogueFwdINS6_IJS8_SA_S9_EEENS6_IJNS7_ILi1EEESI_SI_EEESC_SE_Li128ELb0ELb1ELb0ELb0EEENS1_19SingleTileSchedulerILb0ELb0ELb1ELi128EEEEEEEEEvNT_6ParamsE:
[----:B------:R-:W-:Y:S01]  /*0000*/  LDC R1, c[0x0][0x37c] ;  /* 0x0000df00ff017b82 */ /* 0x000fe20000000800 */
[----:B------:R-:W-:Y:S05]  /*0010*/  EXIT ;  /* 0x000000000000794d */ /* 0x000fea0003800000 */
.L_x_9:
        /* <DEDUP_REMOVED lines=14> */
.L_x_27:


//--------------------- .text._ZN7cutlass13device_kernelIN5flash19enable_sm80_to_sm89INS1_16FlashAttnFwdSm80INS1_25CollectiveMainloopFwdSm80ILi4ELi1ELb0EN4cute5tupleIJNS5_1CILi128EEENS7_ILi64EEENS7_ILi96EEEEEELi96ENS_10bfloat16_tEfNS_4arch4Sm80ELb0ELb0ELb0ELb1ELb1ELb0ELb1ELb0EEENS1_21CollectiveEpilogueFwdINS6_IJS8_SA_S9_EEENS6_IJNS7_ILi1EEESI_SI_EEESC_SE_Li128ELb1ELb1ELb0ELb0EEENS1_19SingleTileSchedulerILb1ELb0ELb1ELi128EEEEEEEEEvNT_6ParamsE --------------------------
	.section	.text._ZN7cutlass13device_kernelIN5flash19enable_sm80_to_sm89INS1_16FlashAttnFwdSm80INS1_25CollectiveMainloopFwdSm80ILi4ELi1ELb0EN4cute5tupleIJNS5_1CILi128EEENS7_ILi64EEENS7_ILi96EEEEEELi96ENS_10bfloat16_tEfNS_4arch4Sm80ELb0ELb0ELb0ELb1ELb1ELb0ELb1ELb0EEENS1_21CollectiveEpilogueFwdINS6_IJS8_SA_S9_EEENS6_IJNS7_ILi1EEESI_SI_EEESC_SE_Li128ELb1ELb1ELb0ELb0EEENS1_19SingleTileSchedulerILb1ELb0ELb1ELi128EEEEEEEEEvNT_6ParamsE,"ax",@progbits
	.align	128
.text._ZN7cutlass13device_kernelIN5flash19enable_sm80_to_sm89INS1_16FlashAttnFwdSm80INS1_25CollectiveMainloopFwdSm80ILi4ELi1ELb0EN4cute5tupleIJNS5_1CILi128EEENS7_ILi64EEENS7_ILi96EEEEEELi96ENS_10bfloat16_tEfNS_4arch4Sm80ELb0ELb0ELb0ELb1ELb1ELb0ELb1ELb0EEENS1_21CollectiveEpilogueFwdINS6_IJS8_SA_S9_EEENS6_IJNS7_ILi1EEESI_SI_EEESC_SE_Li128ELb1ELb1ELb0ELb0EEENS1_19SingleTileSchedulerILb1ELb0ELb1ELi128EEEEEEEEEvNT_6ParamsE:
        .type           _ZN7cutlass13device_kernelIN5flash19enable_sm80_to_sm89INS1_16FlashAttnFwdSm80INS1_25CollectiveMainloopFwdSm80ILi4ELi1ELb0EN4cute5tupleIJNS5_1CILi128EEENS7_ILi64EEENS7_ILi96EEEEEELi96ENS_10bfloat16_tEfNS_4arch4Sm80ELb0ELb0ELb0ELb1ELb1ELb0ELb1ELb0EEENS1_21CollectiveEpilogueFwdINS6_IJS8_SA_S9_EEENS6_IJNS7_ILi1EEESI_SI_EEESC_SE_Li128ELb1ELb1ELb0ELb0EEENS1_19SingleTileSchedulerILb1ELb0ELb1ELi128EEEEEEEEEvNT_6ParamsE,@function
        .size           _ZN7cutlass13device_kernelIN5flash19enable_sm80_to_sm89INS1_16FlashAttnFwdSm80INS1_25CollectiveMainloopFwdSm80ILi4ELi1ELb0EN4cute5tupleIJNS5_1CILi128EEENS7_ILi64EEENS7_ILi96EEEEEELi96ENS_10bfloat16_tEfNS_4arch4Sm80ELb0ELb0ELb0ELb1ELb1ELb0ELb1ELb0EEENS1_21CollectiveEpilogueFwdINS6_IJS8_SA_S9_EEENS6_IJNS7_ILi1EEESI_SI_EEESC_SE_Li128ELb1ELb1ELb0ELb0EEENS1_19SingleTileSchedulerILb1ELb0ELb1ELi128EEEEEEEEEvNT_6ParamsE,(.L_x_28 - _ZN7cutlass13device_kernelIN5flash19enable_sm80_to_sm89INS1_16FlashAttnFwdSm80INS1_25CollectiveMainloopFwdSm80ILi4ELi1ELb0EN4cute5tupleIJNS5_1CILi128EEENS7_ILi64EEENS7_ILi96EEEEEELi96ENS_10bfloat16_tEfNS_4arch4Sm80ELb0ELb0ELb0ELb1ELb1ELb0ELb1ELb0EEENS1_21CollectiveEpilogueFwdINS6_IJS8_SA_S9_EEENS6_IJNS7_ILi1EEESI_SI_EEESC_SE_Li128ELb1ELb1ELb0ELb0EEENS1_19SingleTileSchedulerILb1ELb0ELb1ELi128EEEEEEEEEvNT_6ParamsE)
        .other          _ZN7cutlass13device_kernelIN5flash19enable_sm80_to_sm89INS1_16FlashAttnFwdSm80INS1_25CollectiveMainloopFwdSm80ILi4ELi1ELb0EN4cute5tupleIJNS5_1CILi128EEENS7_ILi64EEENS7_ILi96EEEEEELi96ENS_10bfloat16_tEfNS_4arch4Sm80ELb0ELb0ELb0ELb1ELb1ELb0ELb1ELb0EEENS1_21CollectiveEpilogueFwdINS6_IJS8_SA_S9_EEENS6_IJNS7_ILi1EEESI_SI_EEESC_SE_Li128ELb1ELb1ELb0ELb0EEENS1_19SingleTileSchedulerILb1ELb0ELb1ELi128EEEEEEEEEvNT_6ParamsE,@"STO_CUDA_ENTRY STV_DEFAULT"
_ZN7cutlass13device_kernelIN5flash19enable_sm80_to_sm89INS1_16FlashAttnFwdSm80INS1_25CollectiveMainloopFwdSm80ILi4ELi1ELb0EN4cute5tupleIJNS5_1CILi128EEENS7_ILi64EEENS7_ILi96EEEEEELi96ENS_10bfloat16_tEfNS_4arch4Sm80ELb0ELb0ELb0ELb1ELb1ELb0ELb1ELb0EEENS1_21CollectiveEpilogueFwdINS6_IJS8_SA_S9_EEENS6_IJNS7_ILi1EEESI_SI_EEESC_SE_Li128ELb1ELb1ELb0ELb0EEENS1_19SingleTileSchedulerILb1ELb0ELb1ELi128EEEEEEEEEvNT_6ParamsE:
[----:B------:R-:W-:Y:S01]  /*0000*/  LDC R1, c[0x0][0x37c] ;  /* 0x0000df00ff017b82 */ /* 0x000fe20000000800 */
[----:B------:R-:W-:Y:S05]  /*0010*/  EXIT ;  /* 0x000000000000794d */ /* 0x000fea0003800000 */
.L_x_10:
        /* <DEDUP_REMOVED lines=14> */
.L_x_28:


//--------------------- .text._ZN7cutlass13device_kernelIN5flash19enable_sm80_to_sm89INS1_16FlashAttnFwdSm80INS1_25CollectiveMainloopFwdSm80ILi4ELi1ELb0EN4cute5tupleIJNS5_1CILi128EEENS7_ILi64EEENS7_ILi96EEEEEELi96ENS_10bfloat16_tEfNS_4arch4Sm80ELb0ELb0ELb0ELb1ELb1ELb1ELb1ELb0EEENS1_21CollectiveEpilogueFwdINS6_IJS8_SA_S9_EEENS6_IJNS7_ILi1EEESI_SI_EEESC_SE_Li128ELb1ELb1ELb0ELb0EEENS1_19SingleTileSchedulerILb1ELb0ELb1ELi128EEEEEEEEEvNT_6ParamsE --------------------------
	.section	.text._ZN7cutlass13device_kernelIN5flash19enable_sm80_to_sm89INS1_16FlashAttnFwdSm80INS1_25CollectiveMainloopFwdSm80ILi4ELi1ELb0EN4cute5tupleIJNS5_1CILi128EEENS7_ILi64EEENS7_ILi96EEEEEELi96ENS_10bfloat16_tEfNS_4arch4Sm80ELb0ELb0ELb0ELb1ELb1ELb1ELb1ELb0EEENS1_21CollectiveEpilogueFwdINS6_IJS8_SA_S9_EEENS6_IJNS7_ILi1EEESI_SI_EEESC_SE_Li128ELb1ELb1ELb0ELb0EEENS1_19SingleTileSchedulerILb1ELb0ELb1ELi128EEEEEEEEEvNT_6ParamsE,"ax",@progbits
	.align	128
.text._ZN7cutlass13device_kernelIN5flash19enable_sm80_to_sm89INS1_16FlashAttnFwdSm80INS1_25CollectiveMainloopFwdSm80ILi4ELi1ELb0EN4cute5tupleIJNS5_1CILi128EEENS7_ILi64EEENS7_ILi96EEEEEELi96ENS_10bfloat16_tEfNS_4arch4Sm80ELb0ELb0ELb0ELb1ELb1ELb1ELb1ELb0EEENS1_21CollectiveEpilogueFwdINS6_IJS8_SA_S9_EEENS6_IJNS7_ILi1EEESI_SI_EEESC_SE_Li128ELb1ELb1ELb0ELb0EEENS1_19SingleTileSchedulerILb1ELb0ELb1ELi128EEEEEEEEEvNT_6ParamsE:
        .type           _ZN7cutlass13device_kernelIN5flash19enable_sm80_to_sm89INS1_16FlashAttnFwdSm80INS1_25CollectiveMainloopFwdSm80ILi4ELi1ELb0EN4cute5tupleIJNS5_1CILi128EEENS7_ILi64EEENS7_ILi96EEEEEELi96ENS_10bfloat16_tEfNS_4arch4Sm80ELb0ELb0ELb0ELb1ELb1ELb1ELb1ELb0EEENS1_21CollectiveEpilogueFwdINS6_IJS8_SA_S9_EEENS6_IJNS7_ILi1EEESI_SI_EEESC_SE_Li128ELb1ELb1ELb0ELb0EEENS1_19SingleTileSchedulerILb1ELb0ELb1ELi128EEEEEEEEEvNT_6ParamsE,@function
        .size           _ZN7cutlass13device_kernelIN5flash19enable_sm80_to_sm89INS1_16FlashAttnFwdSm80INS1_25CollectiveMainloopFwdSm80ILi4ELi1ELb0EN4cute5tupleIJNS5_1CILi128EEENS7_ILi64EEENS7_ILi96EEEEEELi96ENS_10bfloat16_tEfNS_4arch4Sm80ELb0ELb0ELb0ELb1ELb1ELb1ELb1ELb0EEENS1_21CollectiveEpilogueFwdINS6_IJS8_SA_S9_EEENS6_IJNS7_ILi1EEESI_SI_EEESC_SE_Li128ELb1ELb1ELb0ELb0EEENS1_19SingleTileSchedulerILb1ELb0ELb1ELi128EEEEEEEEEvNT_6ParamsE,(.L_x_29 - _ZN7cutlass13device_kernelIN5flash19enable_sm80_to_sm89INS1_16FlashAttnFwdSm80INS1_25CollectiveMainloopFwdSm80ILi4ELi1ELb0EN4cute5tupleIJNS5_1CILi128EEENS7_ILi64EEENS7_ILi96EEEEEELi96ENS_10bfloat16_tEfNS_4arch4Sm80ELb0ELb0ELb0ELb1ELb1ELb1ELb1ELb0EEENS1_21CollectiveEpilogueFwdINS6_IJS8_SA_S9_EEENS6_IJNS7_ILi1EEESI_SI_EEESC_SE_Li128ELb1ELb1ELb0ELb0EEENS1_19SingleTileSchedulerILb1ELb0ELb1ELi128EEEEEEEEEvNT_6ParamsE)
        .other          _ZN7cutlass13device_kernelIN5flash19enable_sm80_to_sm89INS1_16FlashAttnFwdSm80INS1_25CollectiveMainloopFwdSm80ILi4ELi1ELb0EN4cute5tupleIJNS5_1CILi128EEENS7_ILi64EEENS7_ILi96EEEEEELi96ENS_10bfloat16_tEfNS_4arch4Sm80ELb0ELb0ELb0ELb1ELb1ELb1ELb1ELb0EEENS1_21CollectiveEpilogueFwdINS6_IJS8_SA_S9_EEENS6_IJNS7_ILi1EEESI_SI_EEESC_SE_Li128ELb1ELb1ELb0ELb0EEENS1_19SingleTileSchedulerILb1ELb0ELb1ELi128EEEEEEEEEvNT_6ParamsE,@"STO_CUDA_ENTRY STV_DEFAULT"
_ZN7cutlass13device_kernelIN5flash19enable_sm80_to_sm89INS1_16FlashAttnFwdSm80INS1_25CollectiveMainloopFwdSm80ILi4ELi1ELb0EN4cute5tupleIJNS5_1CILi128EEENS7_ILi64EEENS7_ILi96EEEEEELi96ENS_10bfloat16_tEfNS_4arch4Sm80ELb0ELb0ELb0ELb1ELb1ELb1ELb1ELb0EEENS1_21CollectiveEpilogueFwdINS6_IJS8_SA_S9_EEENS6_IJNS7_ILi1EEESI_SI_EEESC_SE_Li128ELb1ELb1ELb0ELb0EEENS1_19SingleTileSchedulerILb1ELb0ELb1ELi128EEEEEEEEEvNT_6ParamsE:
[----:B------:R-:W-:Y:S01]  /*0000*/  LDC R1, c[0x0][0x37c] ;  /* 0x0000df00ff017b82 */ /* 0x000fe20000000800 */
[----:B------:R-:W-:Y:S05]  /*0010*/  EXIT ;  /* 0x000000000000794d */ /* 0x000fea0003800000 */
.L_x_11:
        /* <DEDUP_REMOVED lines=14> */
.L_x_29:


//--------------------- .text._ZN7cutlass13device_kernelIN5flash19enable_sm80_to_sm89INS1_16FlashAttnFwdSm80INS1_25CollectiveMainloopFwdSm80ILi4ELi1ELb0EN4cute5tupleIJNS5_1CILi128EEENS7_ILi48EEENS7_ILi96EEEEEELi96ENS_10bfloat16_tEfNS_4arch4Sm80ELb0ELb1ELb0ELb0ELb1ELb0ELb1ELb0EEENS1_21CollectiveEpilogueFwdINS6_IJS8_SA_S9_EEENS6_IJNS7_ILi1EEESI_SI_EEESC_SE_Li128ELb0ELb1ELb0ELb0EEENS1_19SingleTileSchedulerILb0ELb0ELb1ELi128EEEEEEEEEvNT_6ParamsE --------------------------
	.section	.text._ZN7cutlass13device_kernelIN5flash19enable_sm80_to_sm89INS1_16FlashAttnFwdSm80INS1_25CollectiveMainloopFwdSm80ILi4ELi1ELb0EN4cute5tupleIJNS5_1CILi128EEENS7_ILi48EEENS7_ILi96EEEEEELi96ENS_10bfloat16_tEfNS_4arch4Sm80ELb0ELb1ELb0ELb0ELb1ELb0ELb1ELb0EEENS1_21CollectiveEpilogueFwdINS6_IJS8_SA_S9_EEENS6_IJNS7_ILi1EEESI_SI_EEESC_SE_Li128ELb0ELb1ELb0ELb0EEENS1_19SingleTileSchedulerILb0ELb0ELb1ELi128EEEEEEEEEvNT_6ParamsE,"ax",@progbits
	.align	128
.text._ZN7cutlass13device_kernelIN5flash19enable_sm80_to_sm89INS1_16FlashAttnFwdSm80INS1_25CollectiveMainloopFwdSm80ILi4ELi1ELb0EN4cute5tupleIJNS5_1CILi128EEENS7_ILi48EEENS7_ILi96EEEEEELi96ENS_10bfloat16_tEfNS_4arch4Sm80ELb0ELb1ELb0ELb0ELb1ELb0ELb1ELb0EEENS1_21CollectiveEpilogueFwdINS6_IJS8_SA_S9_EEENS6_IJNS7_ILi1EEESI_SI_EEESC_SE_Li128ELb0ELb1ELb0ELb0EEENS1_19SingleTileSchedulerILb0ELb0ELb1ELi128EEEEEEEEEvNT_6ParamsE:
        .type           _ZN7cutlass13device_kernelIN5flash19enable_sm80_to_sm89INS1_16FlashAttnFwdSm80INS1_25CollectiveMainloopFwdSm80ILi4ELi1ELb0EN4cute5tupleIJNS5_1CILi128EEENS7_ILi48EEENS7_ILi96EEEEEELi96ENS_10bfloat16_tEfNS_4arch4Sm80ELb0ELb1ELb0ELb0ELb1ELb0ELb1ELb0EEENS1_21CollectiveEpilogueFwdINS6_IJS8_SA_S9_EEENS6_IJNS7_ILi1EEESI_SI_EEESC_SE_Li128ELb0ELb1ELb0ELb0EEENS1_19SingleTileSchedulerILb0ELb0ELb1ELi128EEEEEEEEEvNT_6ParamsE,@function
        .size           _ZN7cutlass13device_kernelIN5flash19enable_sm80_to_sm89INS1_16FlashAttnFwdSm80INS1_25CollectiveMainloopFwdSm80ILi4ELi1ELb0EN4cute5tupleIJNS5_1CILi128EEENS7_ILi48EEENS7_ILi96EEEEEELi96ENS_10bfloat16_tEfNS_4arch4Sm80ELb0ELb1ELb0ELb0ELb1ELb0ELb1ELb0EEENS1_21CollectiveEpilogueFwdINS6_IJS8_SA_S9_EEENS6_IJNS7_ILi1EEESI_SI_EEESC_SE_Li128ELb0ELb1ELb0ELb0EEENS1_19SingleTileSchedulerILb0ELb0ELb1ELi128EEEEEEEEEvNT_6ParamsE,(.L_x_30 - _ZN7cutlass13device_kernelIN5flash19enable_sm80_to_sm89INS1_16FlashAttnFwdSm80INS1_25CollectiveMainloopFwdSm80ILi4ELi1ELb0EN4cute5tupleIJNS5_1CILi128EEENS7_ILi48EEENS7_ILi96EEEEEELi96ENS_10bfloat16_tEfNS_4arch4Sm80ELb0ELb1ELb0ELb0ELb1ELb0ELb1ELb0EEENS1_21CollectiveEpilogueFwdINS6_IJS8_SA_S9_EEENS6_IJNS7_ILi1EEESI_SI_EEESC_SE_Li128ELb0ELb1ELb0ELb0EEENS1_19SingleTileSchedulerILb0ELb0ELb1ELi128EEEEEEEEEvNT_6ParamsE)
        .other          _ZN7cutlass13device_kernelIN5flash19enable_sm80_to_sm89INS1_16FlashAttnFwdSm80INS1_25CollectiveMainloopFwdSm80ILi4ELi1ELb0EN4cute5tupleIJNS5_1CILi128EEENS7_ILi48EEENS7_ILi96EEEEEELi96ENS_10bfloat16_tEfNS_4arch4Sm80ELb0ELb1ELb0ELb0ELb1ELb0ELb1ELb0EEENS1_21CollectiveEpilogueFwdINS6_IJS8_SA_S9_EEENS6_IJNS7_ILi1EEESI_SI_EEESC_SE_Li128ELb0ELb1ELb0ELb0EEENS1_19SingleTileSchedulerILb0ELb0ELb1ELi128EEEEEEEEEvNT_6ParamsE,@"STO_CUDA_ENTRY STV_DEFAULT"
_ZN7cutlass13device_kernelIN5flash19enable_sm80_to_sm89INS1_16FlashAttnFwdSm80INS1_25CollectiveMainloopFwdSm80ILi4ELi1ELb0EN4cute5tupleIJNS5_1CILi128EEENS7_ILi48EEENS7_ILi96EEEEEELi96ENS_10bfloat16_tEfNS_4arch4Sm80ELb0ELb1ELb0ELb0ELb1ELb0ELb1ELb0EEENS1_21CollectiveEpilogueFwdINS6_IJS8_SA_S9_EEENS6_IJNS7_ILi1EEESI_SI_EEESC_SE_Li128ELb0ELb1ELb0ELb0EEENS1_19SingleTileSchedulerILb0ELb0ELb1ELi128EEEEEEEEEvNT_6ParamsE:
[----:B------:R-:W-:Y:S01]  /*0000*/  LDC R1, c[0x0][0x37c] ;  /* 0x0000df00ff017b82 */ /* 0x000fe20000000800 */
[----:B------:R-:W-:Y:S05]  /*0010*/  EXIT ;  /* 0x000000000000794d */ /* 0x000fea0003800000 */
.L_x_12:
        /* <DEDUP_REMOVED lines=14> */
.L_x_30:


//--------------------- .text._ZN7cutlass13device_kernelIN5flash19enable_sm80_to_sm89INS1_16FlashAttnFwdSm80INS1_25CollectiveMainloopFwdSm80ILi4ELi1ELb0EN4cute5tupleIJNS5_1CILi128EEENS7_ILi48EEENS7_ILi96EEEEEELi96ENS_10bfloat16_tEfNS_4arch4Sm80ELb0ELb1ELb0ELb1ELb1ELb0ELb1ELb0EEENS1_21CollectiveEpilogueFwdINS6_IJS8_SA_S9_EEENS6_IJNS7_ILi1EEESI_SI_EEESC_SE_Li128ELb1ELb1ELb0ELb0EEENS1_19SingleTileSchedulerILb1ELb0ELb1ELi128EEEEEEEEEvNT_6ParamsE --------------------------
	.section	.text._ZN7cutlass13device_kernelIN5flash19enable_sm80_to_sm89INS1_16FlashAttnFwdSm80INS1_25CollectiveMainloopFwdSm80ILi4ELi1ELb0EN4cute5tupleIJNS5_1CILi128EEENS7_ILi48EEENS7_ILi96EEEEEELi96ENS_10bfloat16_tEfNS_4arch4Sm80ELb0ELb1ELb0ELb1ELb1ELb0ELb1ELb0EEENS1_21CollectiveEpilogueFwdINS6_IJS8_SA_S9_EEENS6_IJNS7_ILi1EEESI_SI_EEESC_SE_Li128ELb1ELb1ELb0ELb0EEENS1_19SingleTileSchedulerILb1ELb0ELb1ELi128EEEEEEEEEvNT_6ParamsE,"ax",@progbits
	.align	128
.text._ZN7cutlass13device_kernelIN5flash19enable_sm80_to_sm89INS1_16FlashAttnFwdSm80INS1_25CollectiveMainloopFwdSm80ILi4ELi1ELb0EN4cute5tupleIJNS5_1CILi128EEENS7_ILi48EEENS7_ILi96EEEEEELi96ENS_10bfloat16_tEfNS_4arch4Sm80ELb0ELb1ELb0ELb1ELb1ELb0ELb1ELb0EEENS1_21CollectiveEpilogueFwdINS6_IJS8_SA_S9_EEENS6_IJNS7_ILi1EEESI_SI_EEESC_SE_Li128ELb1ELb1ELb0ELb0EEENS1_19SingleTileSchedulerILb1ELb0ELb1ELi128EEEEEEEEEvNT_6ParamsE:
        .type           _ZN7cutlass13device_kernelIN5flash19enable_sm80_to_sm89INS1_16FlashAttnFwdSm80INS1_25CollectiveMainloopFwdSm80ILi4ELi1ELb0EN4cute5tupleIJNS5_1CILi128EEENS7_ILi48EEENS7_ILi96EEEEEELi96ENS_10bfloat16_tEfNS_4arch4Sm80ELb0ELb1ELb0ELb1ELb1ELb0ELb1ELb0EEENS1_21CollectiveEpilogueFwdINS6_IJS8_SA_S9_EEENS6_IJNS7_ILi1EEESI_SI_EEESC_SE_Li128ELb1ELb1ELb0ELb0EEENS1_19SingleTileSchedulerILb1ELb0ELb1ELi128EEEEEEEEEvNT_6ParamsE,@function
        .size           _ZN7cutlass13device_kernelIN5flash19enable_sm80_to_sm89INS1_16FlashAttnFwdSm80INS1_25CollectiveMainloopFwdSm80ILi4ELi1ELb0EN4cute5tupleIJNS5_1CILi128EEENS7_ILi48EEENS7_ILi96EEEEEELi96ENS_10bfloat16_tEfNS_4arch4Sm80ELb0ELb1ELb0ELb1ELb1ELb0ELb1ELb0EEENS1_21CollectiveEpilogueFwdINS6_IJS8_SA_S9_EEENS6_IJNS7_ILi1EEESI_SI_EEESC_SE_Li128ELb1ELb1ELb0ELb0EEENS1_19SingleTileSchedulerILb1ELb0ELb1ELi128EEEEEEEEEvNT_6ParamsE,(.L_x_31 - _ZN7cutlass13device_kernelIN5flash19enable_sm80_to_sm89INS1_16FlashAttnFwdSm80INS1_25CollectiveMainloopFwdSm80ILi4ELi1ELb0EN4cute5tupleIJNS5_1CILi128EEENS7_ILi48EEENS7_ILi96EEEEEELi96ENS_10bfloat16_tEfNS_4arch4Sm80ELb0ELb1ELb0ELb1ELb1ELb0ELb1ELb0EEENS1_21CollectiveEpilogueFwdINS6_IJS8_SA_S9_EEENS6_IJNS7_ILi1EEESI_SI_EEESC_SE_Li128ELb1ELb1ELb0ELb0EEENS1_19SingleTileSchedulerILb1ELb0ELb1ELi128EEEEEEEEEvNT_6ParamsE)
        .other          _ZN7cutlass13device_kernelIN5flash19enable_sm80_to_sm89INS1_16FlashAttnFwdSm80INS1_25CollectiveMainloopFwdSm80ILi4ELi1ELb0EN4cute5tupleIJNS5_1CILi128EEENS7_ILi48EEENS7_ILi96EEEEEELi96ENS_10bfloat16_tEfNS_4arch4Sm80ELb0ELb1ELb0ELb1ELb1ELb0ELb1ELb0EEENS1_21CollectiveEpilogueFwdINS6_IJS8_SA_S9_EEENS6_IJNS7_ILi1EEESI_SI_EEESC_SE_Li128ELb1ELb1ELb0ELb0EEENS1_19SingleTileSchedulerILb1ELb0ELb1ELi128EEEEEEEEEvNT_6ParamsE,@"STO_CUDA_ENTRY STV_DEFAULT"
_ZN7cutlass13device_kernelIN5flash19enable_sm80_to_sm89INS1_16FlashAttnFwdSm80INS1_25CollectiveMainloopFwdSm80ILi4ELi1ELb0EN4cute5tupleIJNS5_1CILi128EEENS7_ILi48EEENS7_ILi96EEEEEELi96ENS_10bfloat16_tEfNS_4arch4Sm80ELb0ELb1ELb0ELb1ELb1ELb0ELb1ELb0EEENS1_21CollectiveEpilogueFwdINS6_IJS8_SA_S9_EEENS6_IJNS7_ILi1EEESI_SI_EEESC_SE_Li128ELb1ELb1ELb0ELb0EEENS1_19SingleTileSchedulerILb1ELb0ELb1ELi128EEEEEEEEEvNT_6ParamsE:
[----:B------:R-:W-:Y:S01]  /*0000*/  LDC R1, c[0x0][0x37c] ;  /* 0x0000df00ff017b82 */ /* 0x000fe20000000800 */
[----:B------:R-:W-:Y:S05]  /*0010*/  EXIT ;  /* 0x000000000000794d */ /* 0x000fea0003800000 */
.L_x_13:
        /* <DEDUP_REMOVED lines=14> */
.L_x_31:


//--------------------- .text._ZN7cutlass13device_kernelIN5flash19enable_sm80_to_sm89INS1_16FlashAttnFwdSm80INS1_25CollectiveMainloopFwdSm80ILi4ELi1ELb0EN4cute5tupleIJNS5_1CILi128EEENS7_ILi48EEENS7_ILi96EEEEEELi96ENS_10bfloat16_tEfNS_4arch4Sm80ELb0ELb1ELb0ELb1ELb1ELb1ELb1ELb0EEENS1_21CollectiveEpilogueFwdINS6_IJS8_SA_S9_EEENS6_IJNS7_ILi1EEESI_SI_EEESC_SE_Li128ELb1ELb1ELb0ELb0EEENS1_19SingleTileSchedulerILb1ELb0ELb1ELi128EEEEEEEEEvNT_6ParamsE --------------------------
	.section	.text._ZN7cutlass13device_kernelIN5flash19enable_sm80_to_sm89INS1_16FlashAttnFwdSm80INS1_25CollectiveMainloopFwdSm80ILi4ELi1ELb0EN4cute5tupleIJNS5_1CILi128EEENS7_ILi48EEENS7_ILi96EEEEEELi96ENS_10bfloat16_tEfNS_4arch4Sm80ELb0ELb1ELb0ELb1ELb1ELb1ELb1ELb0EEENS1_21CollectiveEpilogueFwdINS6_IJS8_SA_S9_EEENS6_IJNS7_ILi1EEESI_SI_EEESC_SE_Li128ELb1ELb1ELb0ELb0EEENS1_19SingleTileSchedulerILb1ELb0ELb1ELi128EEEEEEEEEvNT_6ParamsE,"ax",@progbits
	.align	128
.text._ZN7cutlass13device_kernelIN5flash19enable_sm80_to_sm89INS1_16FlashAttnFwdSm80INS1_25CollectiveMainloopFwdSm80ILi4ELi1ELb0EN4cute5tupleIJNS5_1CILi128EEENS7_ILi48EEENS7_ILi96EEEEEELi96ENS_10bfloat16_tEfNS_4arch4Sm80ELb0ELb1ELb0ELb1ELb1ELb1ELb1ELb0EEENS1_21CollectiveEpilogueFwdINS6_IJS8_SA_S9_EEENS6_IJNS7_ILi1EEESI_SI_EEESC_SE_Li128ELb1ELb1ELb0ELb0EEENS1_19SingleTileSchedulerILb1ELb0ELb1ELi128EEEEEEEEEvNT_6ParamsE:
        .type           _ZN7cutlass13device_kernelIN5flash19enable_sm80_to_sm89INS1_16FlashAttnFwdSm80INS1_25CollectiveMainloopFwdSm80ILi4ELi1ELb0EN4cute5tupleIJNS5_1CILi128EEENS7_ILi48EEENS7_ILi96EEEEEELi96ENS_10bfloat16_tEfNS_4arch4Sm80ELb0ELb1ELb0ELb1ELb1ELb1ELb1ELb0EEENS1_21CollectiveEpilogueFwdINS6_IJS8_SA_S9_EEENS6_IJNS7_ILi1EEESI_SI_EEESC_SE_Li128ELb1ELb1ELb0ELb0EEENS1_19SingleTileSchedulerILb1ELb0ELb1ELi128EEEEEEEEEvNT_6ParamsE,@function
        .size           _ZN7cutlass13device_kernelIN5flash19enable_sm80_to_sm89INS1_16FlashAttnFwdSm80INS1_25CollectiveMainloopFwdSm80ILi4ELi1ELb0EN4cute5tupleIJNS5_1CILi128EEENS7_ILi48EEENS7_ILi96EEEEEELi96ENS_10bfloat16_tEfNS_4arch4Sm80ELb0ELb1ELb0ELb1ELb1ELb1ELb1ELb0EEENS1_21CollectiveEpilogueFwdINS6_IJS8_SA_S9_EEENS6_IJNS7_ILi1EEESI_SI_EEESC_SE_Li128ELb1ELb1ELb0ELb0EEENS1_19SingleTileSchedulerILb1ELb0ELb1ELi128EEEEEEEEEvNT_6ParamsE,(.L_x_32 - _ZN7cutlass13device_kernelIN5flash19enable_sm80_to_sm89INS1_16FlashAttnFwdSm80INS1_25CollectiveMainloopFwdSm80ILi4ELi1ELb0EN4cute5tupleIJNS5_1CILi128EEENS7_ILi48EEENS7_ILi96EEEEEELi96ENS_10bfloat16_tEfNS_4arch4Sm80ELb0ELb1ELb0ELb1ELb1ELb1ELb1ELb0EEENS1_21CollectiveEpilogueFwdINS6_IJS8_SA_S9_EEENS6_IJNS7_ILi1EEESI_SI_EEESC_SE_Li128ELb1ELb1ELb0ELb0EEENS1_19SingleTileSchedulerILb1ELb0ELb1ELi128EEEEEEEEEvNT_6ParamsE)
        .other          _ZN7cutlass13device_kernelIN5flash19enable_sm80_to_sm89INS1_16FlashAttnFwdSm80INS1_25CollectiveMainloopFwdSm80ILi4ELi1ELb0EN4cute5tupleIJNS5_1CILi128EEENS7_ILi48EEENS7_ILi96EEEEEELi96ENS_10bfloat16_tEfNS_4arch4Sm80ELb0ELb1ELb0ELb1ELb1ELb1ELb1ELb0EEENS1_21CollectiveEpilogueFwdINS6_IJS8_SA_S9_EEENS6_IJNS7_ILi1EEESI_SI_EEESC_SE_Li128ELb1ELb1ELb0ELb0EEENS1_19SingleTileSchedulerILb1ELb0ELb1ELi128EEEEEEEEEvNT_6ParamsE,@"STO_CUDA_ENTRY STV_DEFAULT"
_ZN7cutlass13device_kernelIN5flash19enable_sm80_to_sm89INS1_16FlashAttnFwdSm80INS1_25CollectiveMainloopFwdSm80ILi4ELi1ELb0EN4cute5tupleIJNS5_1CILi128EEENS7_ILi48EEENS7_ILi96EEEEEELi96ENS_10bfloat16_tEfNS_4arch4Sm80ELb0ELb1ELb0ELb1ELb1ELb1ELb1ELb0EEENS1_21CollectiveEpilogueFwdINS6_IJS8_SA_S9_EEENS6_IJNS7_ILi1EEESI_SI_EEESC_SE_Li128ELb1ELb1ELb0ELb0EEENS1_19SingleTileSchedulerILb1ELb0ELb1ELi128EEEEEEEEEvNT_6ParamsE:
[----:B------:R-:W-:Y:S01]  /*0000*/  LDC R1, c[0x0][0x37c] ;  /* 0x0000df00ff017b82 */ /* 0x000fe20000000800 */
[----:B------:R-:W-:Y:S05]  /*0010*/  EXIT ;  /* 0x000000000000794d */ /* 0x000fea0003800000 */
.L_x_14:
        /* <DEDUP_REMOVED lines=14> */
.L_x_32:


//--------------------- .text._ZN7cutlass13device_kernelIN5flash19enable_sm80_to_sm89INS1_16FlashAttnFwdSm80INS1_25CollectiveMainloopFwdSm80ILi4ELi1ELb0EN4cute5tupleIJNS5_1CILi128EEENS7_ILi64EEENS7_ILi96EEEEEELi96ENS_10bfloat16_tEfNS_4arch4Sm80ELb1ELb0ELb0ELb0ELb1ELb0ELb1ELb0EEENS1_21CollectiveEpilogueFwdINS6_IJS8_SA_S9_EEENS6_IJNS7_ILi1EEESI_SI_EEESC_SE_Li128ELb0ELb1ELb0ELb0EEENS1_30DynamicPersistentTileSchedulerILi128ELi128ELb0ELb1ELb0EEEEEEEEEvNT_6ParamsE --------------------------
	.section	.text._ZN7cutlass13device_kernelIN5flash19enable_sm80_to_sm89INS1_16FlashAttnFwdSm80INS1_25CollectiveMainloopFwdSm80ILi4ELi1ELb0EN4cute5tupleIJNS5_1CILi128EEENS7_ILi64EEENS7_ILi96EEEEEELi96ENS_10bfloat16_tEfNS_4arch4Sm80ELb1ELb0ELb0ELb0ELb1ELb0ELb1ELb0EEENS1_21CollectiveEpilogueFwdINS6_IJS8_SA_S9_EEENS6_IJNS7_ILi1EEESI_SI_EEESC_SE_Li128ELb0ELb1ELb0ELb0EEENS1_30DynamicPersistentTileSchedulerILi128ELi128ELb0ELb1ELb0EEEEEEEEEvNT_6ParamsE,"ax",@progbits
	.align	128
.text._ZN7cutlass13device_kernelIN5flash19enable_sm80_to_sm89INS1_16FlashAttnFwdSm80INS1_25CollectiveMainloopFwdSm80ILi4ELi1ELb0EN4cute5tupleIJNS5_1CILi128EEENS7_ILi64EEENS7_ILi96EEEEEELi96ENS_10bfloat16_tEfNS_4arch4Sm80ELb1ELb0ELb0ELb0ELb1ELb0ELb1ELb0EEENS1_21CollectiveEpilogueFwdINS6_IJS8_SA_S9_EEENS6_IJNS7_ILi1EEESI_SI_EEESC_SE_Li128ELb0ELb1ELb0ELb0EEENS1_30DynamicPersistentTileSchedulerILi128ELi128ELb0ELb1ELb0EEEEEEEEEvNT_6ParamsE:
        .type           _ZN7cutlass13device_kernelIN5flash19enable_sm80_to_sm89INS1_16FlashAttnFwdSm80INS1_25CollectiveMainloopFwdSm80ILi4ELi1ELb0EN4cute5tupleIJNS5_1CILi128EEENS7_ILi64EEENS7_ILi96EEEEEELi96ENS_10bfloat16_tEfNS_4arch4Sm80ELb1ELb0ELb0ELb0ELb1ELb0ELb1ELb0EEENS1_21CollectiveEpilogueFwdINS6_IJS8_SA_S9_EEENS6_IJNS7_ILi1EEESI_SI_EEESC_SE_Li128ELb0ELb1ELb0ELb0EEENS1_30DynamicPersistentTileSchedulerILi128ELi128ELb0ELb1ELb0EEEEEEEEEvNT_6ParamsE,@function
        .size           _ZN7cutlass13device_kernelIN5flash19enable_sm80_to_sm89INS1_16FlashAttnFwdSm80INS1_25CollectiveMainloopFwdSm80ILi4ELi1ELb0EN4cute5tupleIJNS5_1CILi128EEENS7_ILi64EEENS7_ILi96EEEEEELi96ENS_10bfloat16_tEfNS_4arch4Sm80ELb1ELb0ELb0ELb0ELb1ELb0ELb1ELb0EEENS1_21CollectiveEpilogueFwdINS6_IJS8_SA_S9_EEENS6_IJNS7_ILi1EEESI_SI_EEESC_SE_Li128ELb0ELb1ELb0ELb0EEENS1_30DynamicPersistentTileSchedulerILi128ELi128ELb0ELb1ELb0EEEEEEEEEvNT_6ParamsE,(.L_x_33 - _ZN7cutlass13device_kernelIN5flash19enable_sm80_to_sm89INS1_16FlashAttnFwdSm80INS1_25CollectiveMainloopFwdSm80ILi4ELi1ELb0EN4cute5tupleIJNS5_1CILi128EEENS7_ILi64EEENS7_ILi96EEEEEELi96ENS_10bfloat16_tEfNS_4arch4Sm80ELb1ELb0ELb0ELb0ELb1ELb0ELb1ELb0EEENS1_21CollectiveEpilogueFwdINS6_IJS8_SA_S9_EEENS6_IJNS7_ILi1EEESI_SI_EEESC_SE_Li128ELb0ELb1ELb0ELb0EEENS1_30DynamicPersistentTileSchedulerILi128ELi128ELb0ELb1ELb0EEEEEEEEEvNT_6ParamsE)
        .other          _ZN7cutlass13device_kernelIN5flash19enable_sm80_to_sm89INS1_16FlashAttnFwdSm80INS1_25CollectiveMainloopFwdSm80ILi4ELi1ELb0EN4cute5tupleIJNS5_1CILi128EEENS7_ILi64EEENS7_ILi96EEEEEELi96ENS_10bfloat16_tEfNS_4arch4Sm80ELb1ELb0ELb0ELb0ELb1ELb0ELb1ELb0EEENS1_21CollectiveEpilogueFwdINS6_IJS8_SA_S9_EEENS6_IJNS7_ILi1EEESI_SI_EEESC_SE_Li128ELb0ELb1ELb0ELb0EEENS1_30DynamicPersistentTileSchedulerILi128ELi128ELb0ELb1ELb0EEEEEEEEEvNT_6ParamsE,@"STO_CUDA_ENTRY STV_DEFAULT"
_ZN7cutlass13device_kernelIN5flash19enable_sm80_to_sm89INS1_16FlashAttnFwdSm80INS1_25CollectiveMainloopFwdSm80ILi4ELi1ELb0EN4cute5tupleIJNS5_1CILi128EEENS7_ILi64EEENS7_ILi96EEEEEELi96ENS_10bfloat16_tEfNS_4arch4Sm80ELb1ELb0ELb0ELb0ELb1ELb0ELb1ELb0EEENS1_21CollectiveEpilogueFwdINS6_IJS8_SA_S9_EEENS6_IJNS7_ILi1EEESI_SI_EEESC_SE_Li128ELb0ELb1ELb0ELb0EEENS1_30DynamicPersistentTileSchedulerILi128ELi128ELb0ELb1ELb0EEEEEEEEEvNT_6ParamsE:
[----:B------:R-:W-:Y:S01]  /*0000*/  LDC R1, c[0x0][0x37c] ;  /* 0x0000df00ff017b82 */ /* 0x000fe20000000800 */
[----:B------:R-:W-:Y:S05]  /*0010*/  EXIT ;  /* 0x000000000000794d */ /* 0x000fea0003800000 */
.L_x_15:
        /* <DEDUP_REMOVED lines=14> */
.L_x_33:


//--------------------- .text._ZN7cutlass13device_kernelIN5flash19enable_sm80_to_sm89INS1_16FlashAttnFwdSm80INS1_25CollectiveMainloopFwdSm80ILi4ELi1ELb0EN4cute5tupleIJNS5_1CILi128EEENS7_ILi64EEENS7_ILi96EEEEEELi96ENS_10bfloat16_tEfNS_4arch4Sm80ELb1ELb0ELb0ELb1ELb1ELb0ELb1ELb0EEENS1_21CollectiveEpilogueFwdINS6_IJS8_SA_S9_EEENS6_IJNS7_ILi1EEESI_SI_EEESC_SE_Li128ELb1ELb1ELb0ELb0EEENS1_19SingleTileSchedulerILb1ELb0ELb1ELi128EEEEEEEEEvNT_6ParamsE --------------------------
	.section	.text._ZN7cutlass13device_kernelIN5flash19enable_sm80_to_sm89INS1_16FlashAttnFwdSm80INS1_25CollectiveMainloopFwdSm80ILi4ELi1ELb0EN4cute5tupleIJNS5_1CILi128EEENS7_ILi64EEENS7_ILi96EEEEEELi96ENS_10bfloat16_tEfNS_4arch4Sm80ELb1ELb0ELb0ELb1ELb1ELb0ELb1ELb0EEENS1_21CollectiveEpilogueFwdINS6_IJS8_SA_S9_EEENS6_IJNS7_ILi1EEESI_SI_EEESC_SE_Li128ELb1ELb1ELb0ELb0EEENS1_19SingleTileSchedulerILb1ELb0ELb1ELi128EEEEEEEEEvNT_6ParamsE,"ax",@progbits
	.align	128
.text._ZN7cutlass13device_kernelIN5flash19enable_sm80_to_sm89INS1_16FlashAttnFwdSm80INS1_25CollectiveMainloopFwdSm80ILi4ELi1ELb0EN4cute5tupleIJNS5_1CILi128EEENS7_ILi64EEENS7_ILi96EEEEEELi96ENS_10bfloat16_tEfNS_4arch4Sm80ELb1ELb0ELb0ELb1ELb1ELb0ELb1ELb0EEENS1_21CollectiveEpilogueFwdINS6_IJS8_SA_S9_EEENS6_IJNS7_ILi1EEESI_SI_EEESC_SE_Li128ELb1ELb1ELb0ELb0EEENS1_19SingleTileSchedulerILb1ELb0ELb1ELi128EEEEEEEEEvNT_6ParamsE:
        .type           _ZN7cutlass13device_kernelIN5flash19enable_sm80_to_sm89INS1_16FlashAttnFwdSm80INS1_25CollectiveMainloopFwdSm80ILi4ELi1ELb0EN4cute5tupleIJNS5_1CILi128EEENS7_ILi64EEENS7_ILi96EEEEEELi96ENS_10bfloat16_tEfNS_4arch4Sm80ELb1ELb0ELb0ELb1ELb1ELb0ELb1ELb0EEENS1_21CollectiveEpilogueFwdINS6_IJS8_SA_S9_EEENS6_IJNS7_ILi1EEESI_SI_EEESC_SE_Li128ELb1ELb1ELb0ELb0EEENS1_19SingleTileSchedulerILb1ELb0ELb1ELi128EEEEEEEEEvNT_6ParamsE,@function
        .size           _ZN7cutlass13device_kernelIN5flash19enable_sm80_to_sm89INS1_16FlashAttnFwdSm80INS1_25CollectiveMainloopFwdSm80ILi4ELi1ELb0EN4cute5tupleIJNS5_1CILi128EEENS7_ILi64EEENS7_ILi96EEEEEELi96ENS_10bfloat16_tEfNS_4arch4Sm80ELb1ELb0ELb0ELb1ELb1ELb0ELb1ELb0EEENS1_21CollectiveEpilogueFwdINS6_IJS8_SA_S9_EEENS6_IJNS7_ILi1EEESI_SI_EEESC_SE_Li128ELb1ELb1ELb0ELb0EEENS1_19SingleTileSchedulerILb1ELb0ELb1ELi128EEEEEEEEEvNT_6ParamsE,(.L_x_34 - _ZN7cutlass13device_kernelIN5flash19enable_sm80_to_sm89INS1_16FlashAttnFwdSm80INS1_25CollectiveMainloopFwdSm80ILi4ELi1ELb0EN4cute5tupleIJNS5_1CILi128EEENS7_ILi64EEENS7_ILi96EEEEEELi96ENS_10bfloat16_tEfNS_4arch4Sm80ELb1ELb0ELb0ELb1ELb1ELb0ELb1ELb0EEENS1_21CollectiveEpilogueFwdINS6_IJS8_SA_S9_EEENS6_IJNS7_ILi1EEESI_SI_EEESC_SE_Li128ELb1ELb1ELb0ELb0EEENS1_19SingleTileSchedulerILb1ELb0ELb1ELi128EEEEEEEEEvNT_6ParamsE)
        .other          _ZN7cutlass13device_kernelIN5flash19enable_sm80_to_sm89INS1_16FlashAttnFwdSm80INS1_25CollectiveMainloopFwdSm80ILi4ELi1ELb0EN4cute5tupleIJNS5_1CILi128EEENS7_ILi64EEENS7_ILi96EEEEEELi96ENS_10bfloat16_tEfNS_4arch4Sm80ELb1ELb0ELb0ELb1ELb1ELb0ELb1ELb0EEENS1_21CollectiveEpilogueFwdINS6_IJS8_SA_S9_EEENS6_IJNS7_ILi1EEESI_SI_EEESC_SE_Li128ELb1ELb1ELb0ELb0EEENS1_19SingleTileSchedulerILb1ELb0ELb1ELi128EEEEEEEEEvNT_6ParamsE,@"STO_CUDA_ENTRY STV_DEFAULT"
_ZN7cutlass13device_kernelIN5flash19enable_sm80_to_sm89INS1_16FlashAttnFwdSm80INS1_25CollectiveMainloopFwdSm80ILi4ELi1ELb0EN4cute5tupleIJNS5_1CILi128EEENS7_ILi64EEENS7_ILi96EEEEEELi96ENS_10bfloat16_tEfNS_4arch4Sm80ELb1ELb0ELb0ELb1ELb1ELb0ELb1ELb0EEENS1_21CollectiveEpilogueFwdINS6_IJS8_SA_S9_EEENS6_IJNS7_ILi1EEESI_SI_EEESC_SE_Li128ELb1ELb1ELb0ELb0EEENS1_19SingleTileSchedulerILb1ELb0ELb1ELi128EEEEEEEEEvNT_6ParamsE:
[----:B------:R-:W-:Y:S01]  /*0000*/  LDC R1, c[0x0][0x37c] ;  /* 0x0000df00ff017b82 */ /* 0x000fe20000000800 */
[----:B------:R-:W-:Y:S05]  /*0010*/  EXIT ;  /* 0x000000000000794d */ /* 0x000fea0003800000 */
.L_x_16:
        /* <DEDUP_REMOVED lines=14> */
.L_x_34:


//--------------------- .text._ZN7cutlass13device_kernelIN5flash19enable_sm80_to_sm89INS1_16FlashAttnFwdSm80INS1_25CollectiveMainloopFwdSm80ILi4ELi1ELb0EN4cute5tupleIJNS5_1CILi128EEENS7_ILi64EEENS7_ILi96EEEEEELi96ENS_10bfloat16_tEfNS_4arch4Sm80ELb1ELb0ELb0ELb1ELb1ELb1ELb1ELb0EEENS1_21CollectiveEpilogueFwdINS6_IJS8_SA_S9_EEENS6_IJNS7_ILi1EEESI_SI_EEESC_SE_Li128ELb1ELb1ELb0ELb0EEENS1_19SingleTileSchedulerILb1ELb0ELb1ELi128EEEEEEEEEvNT_6ParamsE --------------------------
	.section	.text._ZN7cutlass13device_kernelIN5flash19enable_sm80_to_sm89INS1_16FlashAttnFwdSm80INS1_25CollectiveMainloopFwdSm80ILi4ELi1ELb0EN4cute5tupleIJNS5_1CILi128EEENS7_ILi64EEENS7_ILi96EEEEEELi96ENS_10bfloat16_tEfNS_4arch4Sm80ELb1ELb0ELb0ELb1ELb1ELb1ELb1ELb0EEENS1_21CollectiveEpilogueFwdINS6_IJS8_SA_S9_EEENS6_IJNS7_ILi1EEESI_SI_EEESC_SE_Li128ELb1ELb1ELb0ELb0EEENS1_19SingleTileSchedulerILb1ELb0ELb1ELi128EEEEEEEEEvNT_6ParamsE,"ax",@progbits
	.align	128
.text._ZN7cutlass13device_kernelIN5flash19enable_sm80_to_sm89INS1_16FlashAttnFwdSm80INS1_25CollectiveMainloopFwdSm80ILi4ELi1ELb0EN4cute5tupleIJNS5_1CILi128EEENS7_ILi64EEENS7_ILi96EEEEEELi96ENS_10bfloat16_tEfNS_4arch4Sm80ELb1ELb0ELb0ELb1ELb1ELb1ELb1ELb0EEENS1_21CollectiveEpilogueFwdINS6_IJS8_SA_S9_EEENS6_IJNS7_ILi1EEESI_SI_EEESC_SE_Li128ELb1ELb1ELb0ELb0EEENS1_19SingleTileSchedulerILb1ELb0ELb1ELi128EEEEEEEEEvNT_6ParamsE:
        .type           _ZN7cutlass13device_kernelIN5flash19enable_sm80_to_sm89INS1_16FlashAttnFwdSm80INS1_25CollectiveMainloopFwdSm80ILi4ELi1ELb0EN4cute5tupleIJNS5_1CILi128EEENS7_ILi64EEENS7_ILi96EEEEEELi96ENS_10bfloat16_tEfNS_4arch4Sm80ELb1ELb0ELb0ELb1ELb1ELb1ELb1ELb0EEENS1_21CollectiveEpilogueFwdINS6_IJS8_SA_S9_EEENS6_IJNS7_ILi1EEESI_SI_EEESC_SE_Li128ELb1ELb1ELb0ELb0EEENS1_19SingleTileSchedulerILb1ELb0ELb1ELi128EEEEEEEEEvNT_6ParamsE,@function
        .size           _ZN7cutlass13device_kernelIN5flash19enable_sm80_to_sm89INS1_16FlashAttnFwdSm80INS1_25CollectiveMainloopFwdSm80ILi4ELi1ELb0EN4cute5tupleIJNS5_1CILi128EEENS7_ILi64EEENS7_ILi96EEEEEELi96ENS_10bfloat16_tEfNS_4arch4Sm80ELb1ELb0ELb0ELb1ELb1ELb1ELb1ELb0EEENS1_21CollectiveEpilogueFwdINS6_IJS8_SA_S9_EEENS6_IJNS7_ILi1EEESI_SI_EEESC_SE_Li128ELb1ELb1ELb0ELb0EEENS1_19SingleTileSchedulerILb1ELb0ELb1ELi128EEEEEEEEEvNT_6ParamsE,(.L_x_35 - _ZN7cutlass13device_kernelIN5flash19enable_sm80_to_sm89INS1_16FlashAttnFwdSm80INS1_25CollectiveMainloopFwdSm80ILi4ELi1ELb0EN4cute5tupleIJNS5_1CILi128EEENS7_ILi64EEENS7_ILi96EEEEEELi96ENS_10bfloat16_tEfNS_4arch4Sm80ELb1ELb0ELb0ELb1ELb1ELb1ELb1ELb0EEENS1_21CollectiveEpilogueFwdINS6_IJS8_SA_S9_EEENS6_IJNS7_ILi1EEESI_SI_EEESC_SE_Li128ELb1ELb1ELb0ELb0EEENS1_19SingleTileSchedulerILb1ELb0ELb1ELi128EEEEEEEEEvNT_6ParamsE)
        .other          _ZN7cutlass13device_kernelIN5flash19enable_sm80_to_sm89INS1_16FlashAttnFwdSm80INS1_25CollectiveMainloopFwdSm80ILi4ELi1ELb0EN4cute5tupleIJNS5_1CILi128EEENS7_ILi64EEENS7_ILi96EEEEEELi96ENS_10bfloat16_tEfNS_4arch4Sm80ELb1ELb0ELb0ELb1ELb1ELb1ELb1ELb0EEENS1_21CollectiveEpilogueFwdINS6_IJS8_SA_S9_EEENS6_IJNS7_ILi1EEESI_SI_EEESC_SE_Li128ELb1ELb1ELb0ELb0EEENS1_19SingleTileSchedulerILb1ELb0ELb1ELi128EEEEEEEEEvNT_6ParamsE,@"STO_CUDA_ENTRY STV_DEFAULT"
_ZN7cutlass13device_kernelIN5flash19enable_sm80_to_sm89INS1_16FlashAttnFwdSm80INS1_25CollectiveMainloopFwdSm80ILi4ELi1ELb0EN4cute5tupleIJNS5_1CILi128EEENS7_ILi64EEENS7_ILi96EEEEEELi96ENS_10bfloat16_tEfNS_4arch4Sm80ELb1ELb0ELb0ELb1ELb1ELb1ELb1ELb0EEENS1_21CollectiveEpilogueFwdINS6_IJS8_SA_S9_EEENS6_IJNS7_ILi1EEESI_SI_EEESC_SE_Li128ELb1ELb1ELb0ELb0EEENS1_19SingleTileSchedulerILb1ELb0ELb1ELi128EEEEEEEEEvNT_6ParamsE:
[----:B------:R-:W-:Y:S01]  /*0000*/  LDC R1, c[0x0][0x37c] ;  /* 0x0000df00ff017b82 */ /* 0x000fe20000000800 */
[----:B------:R-:W-:Y:S05]  /*0010*/  EXIT ;  /* 0x000000000000794d */ /* 0x000fea0003800000 */
.L_x_17:
        /* <DEDUP_REMOVED lines=14> */
.L_x_35:


//--------------------- .nv.shared.reserved.0     --------------------------
	.section	.nv.shared.reserved.0,"aw",@nobits
	.weak		__nv_reservedSMEM_offset_0_alias
	.size		__nv_reservedSMEM_offset_0_alias, 0, 64
	.other		__nv_reservedSMEM_offset_0_alias,@"STO_CUDA_RESERVED_SHARED STV_DEFAULT"
__nv_reservedSMEM_offset_0_alias:
	.zero		0
	.zero		64


//--------------------- .nv.global                --------------------------
	.section	.nv.global,"aw",@nobits
.nv.global:
	.type		_ZN82_INTERNAL_f203ee7c_46_flash_fwd_hdim96_bf16_paged_softcapall_sm80_cu_ceb34e2a_36974cute1_E,@object
	.size		_ZN82_INTERNAL_f203ee7c_46_flash_fwd_hdim96_bf16_paged_softcapall_sm80_cu_ceb34e2a_36974cute1_E,(_ZN82_INTERNAL_f203ee7c_46_flash_fwd_hdim96_bf16_paged_softcapall_sm80_cu_ceb34e2a_36974cuda3std3__45__cpo6cbeginE - _ZN82_INTERNAL_f203ee7c_46_flash_fwd_hdim96_bf16_paged_softcapall_sm80_cu_ceb34e2a_36974cute1_E)
_ZN82_INTERNAL_f203ee7c_46_flash_fwd_hdim96_bf16_paged_softcapall_sm80_cu_ceb34e2a_36974cute1_E:
	.zero		1
	.type		_ZN82_INTERNAL_f203ee7c_46_flash_fwd_hdim96_bf16_paged_softcapall_sm80_cu_ceb34e2a_36974cuda3std3__45__cpo6cbeginE,@object
	.size		_ZN82_INTERNAL_f203ee7c_46_flash_fwd_hdim96_bf16_paged_softcapall_sm80_cu_ceb34e2a_36974cuda3std3__45__cpo6cbeginE,(_ZN82_INTERNAL_f203ee7c_46_flash_fwd_hdim96_bf16_paged_softcapall_sm80_cu_ceb34e2a_36974cuda3std3__48in_placeE - _ZN82_INTERNAL_f203ee7c_46_flash_fwd_hdim96_bf16_paged_softcapall_sm80_cu_ceb34e2a_36974cuda3std3__45__cpo6cbeginE)
_ZN82_INTERNAL_f203ee7c_46_flash_fwd_hdim96_bf16_paged_softcapall_sm80_cu_ceb34e2a_36974cuda3std3__45__cpo6cbeginE:
	.zero		1
	.type		_ZN82_INTERNAL_f203ee7c_46_flash_fwd_hdim96_bf16_paged_softcapall_sm80_cu_ceb34e2a_36974cuda3std3__48in_placeE,@object
	.size		_ZN82_INTERNAL_f203ee7c_46_flash_fwd_hdim96_bf16_paged_softcapall_sm80_cu_ceb34e2a_36974cuda3std3__48in_placeE,(_ZN82_INTERNAL_f203ee7c_46_flash_fwd_hdim96_bf16_paged_softcapall_sm80_cu_ceb34e2a_36974cuda3std6ranges3__45__cpo9iter_moveE - _ZN82_INTERNAL_f203ee7c_46_flash_fwd_hdim96_bf16_paged_softcapall_sm80_cu_ceb34e2a_36974cuda3std3__48in_placeE)
_ZN82_INTERNAL_f203ee7c_46_flash_fwd_hdim96_bf16_paged_softcapall_sm80_cu_ceb34e2a_36974cuda3std3__48in_placeE:
	.zero		1
	.type		_ZN82_INTERNAL_f203ee7c_46_flash_fwd_hdim96_bf16_paged_softcapall_sm80_cu_ceb34e2a_36974cuda3std6ranges3__45__cpo9iter_moveE,@object
	.size		_ZN82_INTERNAL_f203ee7c_46_flash_fwd_hdim96_bf16_paged_softcapall_sm80_cu_ceb34e2a_36974cuda3std6ranges3__45__cpo9iter_moveE,(_ZN82_INTERNAL_f203ee7c_46_flash_fwd_hdim96_bf16_paged_softcapall_sm80_cu_ceb34e2a_36974cuda3std3__45__cpo5beginE - _ZN82_INTERNAL_f203ee7c_46_flash_fwd_hdim96_bf16_paged_softcapall_sm80_cu_ceb34e2a_36974cuda3std6ranges3__45__cpo9iter_moveE)
_ZN82_INTERNAL_f203ee7c_46_flash_fwd_hdim96_bf16_paged_softcapall_sm80_cu_ceb34e2a_36974cuda3std6ranges3__45__cpo9iter_moveE:
	.zero		1
	.type		_ZN82_INTERNAL_f203ee7c_46_flash_fwd_hdim96_bf16_paged_softcapall_sm80_cu_ceb34e2a_36974cuda3std3__45__cpo5beginE,@object
	.size		_ZN82_INTERNAL_f203ee7c_46_flash_fwd_hdim96_bf16_paged_softcapall_sm80_cu_ceb34e2a_36974cuda3std3__45__cpo5beginE,(_ZN82_INTERNAL_f203ee7c_46_flash_fwd_hdim96_bf16_paged_softcapall_sm80_cu_ceb34e2a_36974cuda3std3__484_GLOBAL__N__f203ee7c_46_flash_fwd_hdim96_bf16_paged_softcapall_sm80_cu_ceb34e2a_36976ignoreE - _ZN82_INTERNAL_f203ee7c_46_flash_fwd_hdim96_bf16_paged_softcapall_sm80_cu_ceb34e2a_36974cuda3std3__45__cpo5beginE)
_ZN82_INTERNAL_f203ee7c_46_flash_fwd_hdim96_bf16_paged_softcapall_sm80_cu_ceb34e2a_36974cuda3std3__45__cpo5beginE:
	.zero		1
	.type		_ZN82_INTERNAL_f203ee7c_46_flash_fwd_hdim96_bf16_paged_softcapall_sm80_cu_ceb34e2a_36974cuda3std3__484_GLOBAL__N__f203ee7c_46_flash_fwd_hdim96_bf16_paged_softcapall_sm80_cu_ceb34e2a_36976ignoreE,@object
	.size		_ZN82_INTERNAL_f203ee7c_46_flash_fwd_hdim96_bf16_paged_softcapall_sm80_cu_ceb34e2a_36974cuda3std3__484_GLOBAL__N__f203ee7c_46_flash_fwd_hdim96_bf16_paged_softcapall_sm80_cu_ceb34e2a_36976ignoreE,(_ZN82_INTERNAL_f203ee7c_46_flash_fwd_hdim96_bf16_paged_softcapall_sm80_cu_ceb34e2a_36974cute7productE - _ZN82_INTERNAL_f203ee7c_46_flash_fwd_hdim96_bf16_paged_softcapall_sm80_cu_ceb34e2a_36974cuda3std3__484_GLOBAL__N__f203ee7c_46_flash_fwd_hdim96_bf16_paged_softcapall_sm80_cu_ceb34e2a_36976ignoreE)
_ZN82_INTERNAL_f203ee7c_46_flash_fwd_hdim96_bf16_paged_softcapall_sm80_cu_ceb34e2a_36974cuda3std3__484_GLOBAL__N__f203ee7c_46_flash_fwd_hdim96_bf16_paged_softcapall_sm80_cu_ceb34e2a_36976ignoreE:
	.zero		1
	.type		_ZN82_INTERNAL_f203ee7c_46_flash_fwd_hdim96_bf16_paged_softcapall_sm80_cu_ceb34e2a_36974cute7productE,@object
	.size		_ZN82_INTERNAL_f203ee7c_46_flash_fwd_hdim96_bf16_paged_softcapall_sm80_cu_ceb34e2a_36974cute7productE,(_ZN82_INTERNAL_f203ee7c_46_flash_fwd_hdim96_bf16_paged_softcapall_sm80_cu_ceb34e2a_36974cuda3std3__45__cpo3endE - _ZN82_INTERNAL_f203ee7c_46_flash_fwd_hdim96_bf16_paged_softcapall_sm80_cu_ceb34e2a_36974cute7productE)
_ZN82_INTERNAL_f203ee7c_46_flash_fwd_hdim96_bf16_paged_softcapall_sm80_cu_ceb34e2a_36974cute7productE:
	.zero		1
	.type		_ZN82_INTERNAL_f203ee7c_46_flash_fwd_hdim96_bf16_paged_softcapall_sm80_cu_ceb34e2a_36974cuda3std3__45__cpo3endE,@object
	.size		_ZN82_INTERNAL_f203ee7c_46_flash_fwd_hdim96_bf16_paged_softcapall_sm80_cu_ceb34e2a_36974cuda3std3__45__cpo3endE,(_ZN82_INTERNAL_f203ee7c_46_flash_fwd_hdim96_bf16_paged_softcapall_sm80_cu_ceb34e2a_36974cuda3std3__419piecewise_constructE - _ZN82_INTERNAL_f203ee7c_46_flash_fwd_hdim96_bf16_paged_softcapall_sm80_cu_ceb34e2a_36974cuda3std3__45__cpo3endE)
_ZN82_INTERNAL_f203ee7c_46_flash_fwd_hdim96_bf16_paged_softcapall_sm80_cu_ceb34e2a_36974cuda3std3__45__cpo3endE:
	.zero		1
	.type		_ZN82_INTERNAL_f203ee7c_46_flash_fwd_hdim96_bf16_paged_softcapall_sm80_cu_ceb34e2a_36974cuda3std3__419piecewise_constructE,@object
	.size		_ZN82_INTERNAL_f203ee7c_46_flash_fwd_hdim96_bf16_paged_softcapall_sm80_cu_ceb34e2a_36974cuda3std3__419piecewise_constructE,(_ZN82_INTERNAL_f203ee7c_46_flash_fwd_hdim96_bf16_paged_softcapall_sm80_cu_ceb34e2a_36974cuda3std3__45__cpo4cendE - _ZN82_INTERNAL_f203ee7c_46_flash_fwd_hdim96_bf16_paged_softcapall_sm80_cu_ceb34e2a_36974cuda3std3__419piecewise_constructE)
_ZN82_INTERNAL_f203ee7c_46_flash_fwd_hdim96_bf16_paged_softcapall_sm80_cu_ceb34e2a_36974cuda3std3__419piecewise_constructE:
	.zero		1
	.type		_ZN82_INTERNAL_f203ee7c_46_flash_fwd_hdim96_bf16_paged_softcapall_sm80_cu_ceb34e2a_36974cuda3std3__45__cpo4cendE,@object
	.size		_ZN82_INTERNAL_f203ee7c_46_flash_fwd_hdim96_bf16_paged_softcapall_sm80_cu_ceb34e2a_36974cuda3std3__45__cpo4cendE,(_ZN82_INTERNAL_f203ee7c_46_flash_fwd_hdim96_bf16_paged_softcapall_sm80_cu_ceb34e2a_36974cuda3std6ranges3__45__cpo4swapE - _ZN82_INTERNAL_f203ee7c_46_flash_fwd_hdim96_bf16_paged_softcapall_sm80_cu_ceb34e2a_36974cuda3std3__45__cpo4cendE)
_ZN82_INTERNAL_f203ee7c_46_flash_fwd_hdim96_bf16_paged_softcapall_sm80_cu_ceb34e2a_36974cuda3std3__45__cpo4cendE:
	.zero		1
	.type		_ZN82_INTERNAL_f203ee7c_46_flash_fwd_hdim96_bf16_paged_softcapall_sm80_cu_ceb34e2a_36974cuda3std6ranges3__45__cpo4swapE,@object
	.size		_ZN82_INTERNAL_f203ee7c_46_flash_fwd_hdim96_bf16_paged_softcapall_sm80_cu_ceb34e2a_36974cuda3std6ranges3__45__cpo4swapE,(.L_7 - _ZN82_INTERNAL_f203ee7c_46_flash_fwd_hdim96_bf16_paged_softcapall_sm80_cu_ceb34e2a_36974cuda3std6ranges3__45__cpo4swapE)
_ZN82_INTERNAL_f203ee7c_46_flash_fwd_hdim96_bf16_paged_softcapall_sm80_cu_ceb34e2a_36974cuda3std6ranges3__45__cpo4swapE:
	.zero		1
.L_7:


//--------------------- .nv.constant0._ZN7cutlass13device_kernelIN5flash19enable_sm80_to_sm89INS1_16FlashAttnFwdSm80INS1_25CollectiveMainloopFwdSm80ILi4ELi1ELb0EN4cute5tupleIJNS5_1CILi128EEENS7_ILi64EEENS7_ILi96EEEEEELi96ENS_10bfloat16_tEfNS_4arch4Sm80ELb0ELb0ELb1ELb0ELb1ELb0ELb1ELb0EEENS1_21CollectiveEpilogueFwdINS6_IJS8_SA_S9_EEENS6_IJNS7_ILi1EEESI_SI_EEESC_SE_Li128ELb0ELb1ELb0ELb0EEENS1_19SingleTileSchedulerILb0ELb0ELb1ELi128EEEEEEEEEvNT_6ParamsE --------------------------
	.section	.nv.constant0._ZN7cutlass13device_kernelIN5flash19enable_sm80_to_sm89INS1_16FlashAttnFwdSm80INS1_25CollectiveMainloopFwdSm80ILi4ELi1ELb0EN4cute5tupleIJNS5_1CILi128EEENS7_ILi64EEENS7_ILi96EEEEEELi96ENS_10bfloat16_tEfNS_4arch4Sm80ELb0ELb0ELb1ELb0ELb1ELb0ELb1ELb0EEENS1_21CollectiveEpilogueFwdINS6_IJS8_SA_S9_EEENS6_IJNS7_ILi1EEESI_SI_EEESC_SE_Li128ELb0ELb1ELb0ELb0EEENS1_19SingleTileSchedulerILb0ELb0ELb1ELi128EEEEEEEEEvNT_6ParamsE,"a",@progbits
	.sectionflags	@""
	.align	4
.nv.constant0._ZN7cutlass13device_kernelIN5flash19enable_sm80_to_sm89INS1_16FlashAttnFwdSm80INS1_25CollectiveMainloopFwdSm80ILi4ELi1ELb0EN4cute5tupleIJNS5_1CILi128EEENS7_ILi64EEENS7_ILi96EEEEEELi96ENS_10bfloat16_tEfNS_4arch4Sm80ELb0ELb0ELb1ELb0ELb1ELb0ELb1ELb0EEENS1_21CollectiveEpilogueFwdINS6_IJS8_SA_S9_EEENS6_IJNS7_ILi1EEESI_SI_EEESC_SE_Li128ELb0ELb1ELb0ELb0EEENS1_19SingleTileSchedulerILb0ELb0ELb1ELi128EEEEEEEEEvNT_6ParamsE:
	.zero		1944


//--------------------- .nv.constant0._ZN7cutlass13device_kernelIN5flash19enable_sm80_to_sm89INS1_16FlashAttnFwdSm80INS1_25CollectiveMainloopFwdSm80ILi4ELi1ELb0EN4cute5tupleIJNS5_1CILi128EEENS7_ILi64EEENS7_ILi96EEEEEELi96ENS_10bfloat16_tEfNS_4arch4Sm80ELb0ELb0ELb1ELb1ELb1ELb0ELb1ELb0EEENS1_21CollectiveEpilogueFwdINS6_IJS8_SA_S9_EEENS6_IJNS7_ILi1EEESI_SI_EEESC_SE_Li128ELb1ELb1ELb0ELb0EEENS1_19SingleTileSchedulerILb1ELb0ELb1ELi128EEEEEEEEEvNT_6ParamsE --------------------------
	.section	.nv.constant0._ZN7cutlass13device_kernelIN5flash19enable_sm80_to_sm89INS1_16FlashAttnFwdSm80INS1_25CollectiveMainloopFwdSm80ILi4ELi1ELb0EN4cute5tupleIJNS5_1CILi128EEENS7_ILi64EEENS7_ILi96EEEEEELi96ENS_10bfloat16_tEfNS_4arch4Sm80ELb0ELb0ELb1ELb1ELb1ELb0ELb1ELb0EEENS1_21CollectiveEpilogueFwdINS6_IJS8_SA_S9_EEENS6_IJNS7_ILi1EEESI_SI_EEESC_SE_Li128ELb1ELb1ELb0ELb0EEENS1_19SingleTileSchedulerILb1ELb0ELb1ELi128EEEEEEEEEvNT_6ParamsE,"a",@progbits
	.sectionflags	@""
	.align	4
.nv.constant0._ZN7cutlass13device_kernelIN5flash19enable_sm80_to_sm89INS1_16FlashAttnFwdSm80INS1_25CollectiveMainloopFwdSm80ILi4ELi1ELb0EN4cute5tupleIJNS5_1CILi128EEENS7_ILi64EEENS7_ILi96EEEEEELi96ENS_10bfloat16_tEfNS_4arch4Sm80ELb0ELb0ELb1ELb1ELb1ELb0ELb1ELb0EEENS1_21CollectiveEpilogueFwdINS6_IJS8_SA_S9_EEENS6_IJNS7_ILi1EEESI_SI_EEESC_SE_Li128ELb1ELb1ELb0ELb0EEENS1_19SingleTileSchedulerILb1ELb0ELb1ELi128EEEEEEEEEvNT_6ParamsE:
	.zero		1944


//--------------------- .nv.constant0._ZN7cutlass13device_kernelIN5flash19enable_sm80_to_sm89INS1_16FlashAttnFwdSm80INS1_25CollectiveMainloopFwdSm80ILi4ELi1ELb0EN4cute5tupleIJNS5_1CILi128EEENS7_ILi64EEENS7_ILi96EEEEEELi96ENS_10bfloat16_tEfNS_4arch4Sm80ELb0ELb0ELb1ELb1ELb1ELb1ELb1ELb0EEENS1_21CollectiveEpilogueFwdINS6_IJS8_SA_S9_EEENS6_IJNS7_ILi1EEESI_SI_EEESC_SE_Li128ELb1ELb1ELb0ELb0EEENS1_19SingleTileSchedulerILb1ELb0ELb1ELi128EEEEEEEEEvNT_6ParamsE --------------------------
	.section	.nv.constant0._ZN7cutlass13device_kernelIN5flash19enable_sm80_to_sm89INS1_16FlashAttnFwdSm80INS1_25CollectiveMainloopFwdSm80ILi4ELi1ELb0EN4cute5tupleIJNS5_1CILi128EEENS7_ILi64EEENS7_ILi96EEEEEELi96ENS_10bfloat16_tEfNS_4arch4Sm80ELb0ELb0ELb1ELb1ELb1ELb1ELb1ELb0EEENS1_21CollectiveEpilogueFwdINS6_IJS8_SA_S9_EEENS6_IJNS7_ILi1EEESI_SI_EEESC_SE_Li128ELb1ELb1ELb0ELb0EEENS1_19SingleTileSchedulerILb1ELb0ELb1ELi128EEEEEEEEEvNT_6ParamsE,"a",@progbits
	.sectionflags	@""
	.align	4
.nv.constant0._ZN7cutlass13device_kernelIN5flash19enable_sm80_to_sm89INS1_16FlashAttnFwdSm80INS1_25CollectiveMainloopFwdSm80ILi4ELi1ELb0EN4cute5tupleIJNS5_1CILi128EEENS7_ILi64EEENS7_ILi96EEEEEELi96ENS_10bfloat16_tEfNS_4arch4Sm80ELb0ELb0ELb1ELb1ELb1ELb1ELb1ELb0EEENS1_21CollectiveEpilogueFwdINS6_IJS8_SA_S9_EEENS6_IJNS7_ILi1EEESI_SI_EEESC_SE_Li128ELb1ELb1ELb0ELb0EEENS1_19SingleTileSchedulerILb1ELb0ELb1ELi128EEEEEEEEEvNT_6ParamsE:
	.zero		1944


//--------------------- .nv.constant0._ZN7cutlass13device_kernelIN5flash19enable_sm80_to_sm89INS1_16FlashAttnFwdSm80INS1_25CollectiveMainloopFwdSm80ILi4ELi1ELb0EN4cute5tupleIJNS5_1CILi128EEENS7_ILi48EEENS7_ILi96EEEEEELi96ENS_10bfloat16_tEfNS_4arch4Sm80ELb0ELb1ELb1ELb0ELb1ELb0ELb1ELb0EEENS1_21CollectiveEpilogueFwdINS6_IJS8_SA_S9_EEENS6_IJNS7_ILi1EEESI_SI_EEESC_SE_Li128ELb0ELb1ELb0ELb0EEENS1_19SingleTileSchedulerILb0ELb0ELb1ELi128EEEEEEEEEvNT_6ParamsE --------------------------
	.section	.nv.constant0._ZN7cutlass13device_kernelIN5flash19enable_sm80_to_sm89INS1_16FlashAttnFwdSm80INS1_25CollectiveMainloopFwdSm80ILi4ELi1ELb0EN4cute5tupleIJNS5_1CILi128EEENS7_ILi48EEENS7_ILi96EEEEEELi96ENS_10bfloat16_tEfNS_4arch4Sm80ELb0ELb1ELb1ELb0ELb1ELb0ELb1ELb0EEENS1_21CollectiveEpilogueFwdINS6_IJS8_SA_S9_EEENS6_IJNS7_ILi1EEESI_SI_EEESC_SE_Li128ELb0ELb1ELb0ELb0EEENS1_19SingleTileSchedulerILb0ELb0ELb1ELi128EEEEEEEEEvNT_6ParamsE,"a",@progbits
	.sectionflags	@""
	.align	4
.nv.constant0._ZN7cutlass13device_kernelIN5flash19enable_sm80_to_sm89INS1_16FlashAttnFwdSm80INS1_25CollectiveMainloopFwdSm80ILi4ELi1ELb0EN4cute5tupleIJNS5_1CILi128EEENS7_ILi48EEENS7_ILi96EEEEEELi96ENS_10bfloat16_tEfNS_4arch4Sm80ELb0ELb1ELb1ELb0ELb1ELb0ELb1ELb0EEENS1_21CollectiveEpilogueFwdINS6_IJS8_SA_S9_EEENS6_IJNS7_ILi1EEESI_SI_EEESC_SE_Li128ELb0ELb1ELb0ELb0EEENS1_19SingleTileSchedulerILb0ELb0ELb1ELi128EEEEEEEEEvNT_6ParamsE:
	.zero		1944


//--------------------- .nv.constant0._ZN7cutlass13device_kernelIN5flash19enable_sm80_to_sm89INS1_16FlashAttnFwdSm80INS1_25CollectiveMainloopFwdSm80ILi4ELi1ELb0EN4cute5tupleIJNS5_1CILi128EEENS7_ILi48EEENS7_ILi96EEEEEELi96ENS_10bfloat16_tEfNS_4arch4Sm80ELb0ELb1ELb1ELb1ELb1ELb0ELb1ELb0EEENS1_21CollectiveEpilogueFwdINS6_IJS8_SA_S9_EEENS6_IJNS7_ILi1EEESI_SI_EEESC_SE_Li128ELb1ELb1ELb0ELb0EEENS1_19SingleTileSchedulerILb1ELb0ELb1ELi128EEEEEEEEEvNT_6ParamsE --------------------------
	.section	.nv.constant0._ZN7cutlass13device_kernelIN5flash19enable_sm80_to_sm89INS1_16FlashAttnFwdSm80INS1_25CollectiveMainloopFwdSm80ILi4ELi1ELb0EN4cute5tupleIJNS5_1CILi128EEENS7_ILi48EEENS7_ILi96EEEEEELi96ENS_10bfloat16_tEfNS_4arch4Sm80ELb0ELb1ELb1ELb1ELb1ELb0ELb1ELb0EEENS1_21CollectiveEpilogueFwdINS6_IJS8_SA_S9_EEENS6_IJNS7_ILi1EEESI_SI_EEESC_SE_Li128ELb1ELb1ELb0ELb0EEENS1_19SingleTileSchedulerILb1ELb0ELb1ELi128EEEEEEEEEvNT_6ParamsE,"a",@progbits
	.sectionflags	@""
	.align	4
.nv.constant0._ZN7cutlass13device_kernelIN5flash19enable_sm80_to_sm89INS1_16FlashAttnFwdSm80INS1_25CollectiveMainloopFwdSm80ILi4ELi1ELb0EN4cute5tupleIJNS5_1CILi128EEENS7_ILi48EEENS7_ILi96EEEEEELi96ENS_10bfloat16_tEfNS_4arch4Sm80ELb0ELb1ELb1ELb1ELb1ELb0ELb1ELb0EEENS1_21CollectiveEpilogueFwdINS6_IJS8_SA_S9_EEENS6_IJNS7_ILi1EEESI_SI_EEESC_SE_Li128ELb1ELb1ELb0ELb0EEENS1_19SingleTileSchedulerILb1ELb0ELb1ELi128EEEEEEEEEvNT_6ParamsE:
	.zero		1944


//--------------------- .nv.constant0._ZN7cutlass13device_kernelIN5flash19enable_sm80_to_sm89INS1_16FlashAttnFwdSm80INS1_25CollectiveMainloopFwdSm80ILi4ELi1ELb0EN4cute5tupleIJNS5_1CILi128EEENS7_ILi48EEENS7_ILi96EEEEEELi96ENS_10bfloat16_tEfNS_4arch4Sm80ELb0ELb1ELb1ELb1ELb1ELb1ELb1ELb0EEENS1_21CollectiveEpilogueFwdINS6_IJS8_SA_S9_EEENS6_IJNS7_ILi1EEESI_SI_EEESC_SE_Li128ELb1ELb1ELb0ELb0EEENS1_19SingleTileSchedulerILb1ELb0ELb1ELi128EEEEEEEEEvNT_6ParamsE --------------------------
	.section	.nv.constant0._ZN7cutlass13device_kernelIN5flash19enable_sm80_to_sm89INS1_16FlashAttnFwdSm80INS1_25CollectiveMainloopFwdSm80ILi4ELi1ELb0EN4cute5tupleIJNS5_1CILi128EEENS7_ILi48EEENS7_ILi96EEEEEELi96ENS_10bfloat16_tEfNS_4arch4Sm80ELb0ELb1ELb1ELb1ELb1ELb1ELb1ELb0EEENS1_21CollectiveEpilogueFwdINS6_IJS8_SA_S9_EEENS6_IJNS7_ILi1EEESI_SI_EEESC_SE_Li128ELb1ELb1ELb0ELb0EEENS1_19SingleTileSchedulerILb1ELb0ELb1ELi128EEEEEEEEEvNT_6ParamsE,"a",@progbits
	.sectionflags	@""
	.align	4
.nv.constant0._ZN7cutlass13device_kernelIN5flash19enable_sm80_to_sm89INS1_16FlashAttnFwdSm80INS1_25CollectiveMainloopFwdSm80ILi4ELi1ELb0EN4cute5tupleIJNS5_1CILi128EEENS7_ILi48EEENS7_ILi96EEEEEELi96ENS_10bfloat16_tEfNS_4arch4Sm80ELb0ELb1ELb1ELb1ELb1ELb1ELb1ELb0EEENS1_21CollectiveEpilogueFwdINS6_IJS8_SA_S9_EEENS6_IJNS7_ILi1EEESI_SI_EEESC_SE_Li128ELb1ELb1ELb0ELb0EEENS1_19SingleTileSchedulerILb1ELb0ELb1ELi128EEEEEEEEEvNT_6ParamsE:
	.zero		1944


//--------------------- .nv.constant0._ZN7cutlass13device_kernelIN5flash19enable_sm80_to_sm89INS1_16FlashAttnFwdSm80INS1_25CollectiveMainloopFwdSm80ILi4ELi1ELb0EN4cute5tupleIJNS5_1CILi128EEENS7_ILi64EEENS7_ILi96EEEEEELi96ENS_10bfloat16_tEfNS_4arch4Sm80ELb1ELb0ELb1ELb0ELb1ELb0ELb1ELb0EEENS1_21CollectiveEpilogueFwdINS6_IJS8_SA_S9_EEENS6_IJNS7_ILi1EEESI_SI_EEESC_SE_Li128ELb0ELb1ELb0ELb0EEENS1_30DynamicPersistentTileSchedulerILi128ELi128ELb0ELb1ELb0EEEEEEEEEvNT_6ParamsE --------------------------
	.section	.nv.constant0._ZN7cutlass13device_kernelIN5flash19enable_sm80_to_sm89INS1_16FlashAttnFwdSm80INS1_25CollectiveMainloopFwdSm80ILi4ELi1ELb0EN4cute5tupleIJNS5_1CILi128EEENS7_ILi64EEENS7_ILi96EEEEEELi96ENS_10bfloat16_tEfNS_4arch4Sm80ELb1ELb0ELb1ELb0ELb1ELb0ELb1ELb0EEENS1_21CollectiveEpilogueFwdINS6_IJS8_SA_S9_EEENS6_IJNS7_ILi1EEESI_SI_EEESC_SE_Li128ELb0ELb1ELb0ELb0EEENS1_30DynamicPersistentTileSchedulerILi128ELi128ELb0ELb1ELb0EEEEEEEEEvNT_6ParamsE,"a",@progbits
	.sectionflags	@""
	.align	4
.nv.constant0._ZN7cutlass13device_kernelIN5flash19enable_sm80_to_sm89INS1_16FlashAttnFwdSm80INS1_25CollectiveMainloopFwdSm80ILi4ELi1ELb0EN4cute5tupleIJNS5_1CILi128EEENS7_ILi64EEENS7_ILi96EEEEEELi96ENS_10bfloat16_tEfNS_4arch4Sm80ELb1ELb0ELb1ELb0ELb1ELb0ELb1ELb0EEENS1_21CollectiveEpilogueFwdINS6_IJS8_SA_S9_EEENS6_IJNS7_ILi1EEESI_SI_EEESC_SE_Li128ELb0ELb1ELb0ELb0EEENS1_30DynamicPersistentTileSchedulerILi128ELi128ELb0ELb1ELb0EEEEEEEEEvNT_6ParamsE:
	.zero		1960


//--------------------- .nv.constant0._ZN7cutlass13device_kernelIN5flash19enable_sm80_to_sm89INS1_16FlashAttnFwdSm80INS1_25CollectiveMainloopFwdSm80ILi4ELi1ELb0EN4cute5tupleIJNS5_1CILi128EEENS7_ILi64EEENS7_ILi96EEEEEELi96ENS_10bfloat16_tEfNS_4arch4Sm80ELb1ELb0ELb1ELb1ELb1ELb0ELb1ELb0EEENS1_21CollectiveEpilogueFwdINS6_IJS8_SA_S9_EEENS6_IJNS7_ILi1EEESI_SI_EEESC_SE_Li128ELb1ELb1ELb0ELb0EEENS1_19SingleTileSchedulerILb1ELb0ELb1ELi128EEEEEEEEEvNT_6ParamsE --------------------------
	.section	.nv.constant0._ZN7cutlass13device_kernelIN5flash19enable_sm80_to_sm89INS1_16FlashAttnFwdSm80INS1_25CollectiveMainloopFwdSm80ILi4ELi1ELb0EN4cute5tupleIJNS5_1CILi128EEENS7_ILi64EEENS7_ILi96EEEEEELi96ENS_10bfloat16_tEfNS_4arch4Sm80ELb1ELb0ELb1ELb1ELb1ELb0ELb1ELb0EEENS1_21CollectiveEpilogueFwdINS6_IJS8_SA_S9_EEENS6_IJNS7_ILi1EEESI_SI_EEESC_SE_Li128ELb1ELb1ELb0ELb0EEENS1_19SingleTileSchedulerILb1ELb0ELb1ELi128EEEEEEEEEvNT_6ParamsE,"a",@progbits
	.sectionflags	@""
	.align	4
.nv.constant0._ZN7cutlass13device_kernelIN5flash19enable_sm80_to_sm89INS1_16FlashAttnFwdSm80INS1_25CollectiveMainloopFwdSm80ILi4ELi1ELb0EN4cute5tupleIJNS5_1CILi128EEENS7_ILi64EEENS7_ILi96EEEEEELi96ENS_10bfloat16_tEfNS_4arch4Sm80ELb1ELb0ELb1ELb1ELb1ELb0ELb1ELb0EEENS1_21CollectiveEpilogueFwdINS6_IJS8_SA_S9_EEENS6_IJNS7_ILi1EEESI_SI_EEESC_SE_Li128ELb1ELb1ELb0ELb0EEENS1_19SingleTileSchedulerILb1ELb0ELb1ELi128EEEEEEEEEvNT_6ParamsE:
	.zero		1944


//--------------------- .nv.constant0._ZN7cutlass13device_kernelIN5flash19enable_sm80_to_sm89INS1_16FlashAttnFwdSm80INS1_25CollectiveMainloopFwdSm80ILi4ELi1ELb0EN4cute5tupleIJNS5_1CILi128EEENS7_ILi64EEENS7_ILi96EEEEEELi96ENS_10bfloat16_tEfNS_4arch4Sm80ELb1ELb0ELb1ELb1ELb1ELb1ELb1ELb0EEENS1_21CollectiveEpilogueFwdINS6_IJS8_SA_S9_EEENS6_IJNS7_ILi1EEESI_SI_EEESC_SE_Li128ELb1ELb1ELb0ELb0EEENS1_19SingleTileSchedulerILb1ELb0ELb1ELi128EEEEEEEEEvNT_6ParamsE --------------------------
	.section	.nv.constant0._ZN7cutlass13device_kernelIN5flash19enable_sm80_to_sm89INS1_16FlashAttnFwdSm80INS1_25CollectiveMainloopFwdSm80ILi4ELi1ELb0EN4cute5tupleIJNS5_1CILi128EEENS7_ILi64EEENS7_ILi96EEEEEELi96ENS_10bfloat16_tEfNS_4arch4Sm80ELb1ELb0ELb1ELb1ELb1ELb1ELb1ELb0EEENS1_21CollectiveEpilogueFwdINS6_IJS8_SA_S9_EEENS6_IJNS7_ILi1EEESI_SI_EEESC_SE_Li128ELb1ELb1ELb0ELb0EEENS1_19SingleTileSchedulerILb1ELb0ELb1ELi128EEEEEEEEEvNT_6ParamsE,"a",@progbits
	.sectionflags	@""
	.align	4
.nv.constant0._ZN7cutlass13device_kernelIN5flash19enable_sm80_to_sm89INS1_16FlashAttnFwdSm80INS1_25CollectiveMainloopFwdSm80ILi4ELi1ELb0EN4cute5tupleIJNS5_1CILi128EEENS7_ILi64EEENS7_ILi96EEEEEELi96ENS_10bfloat16_tEfNS_4arch4Sm80ELb1ELb0ELb1ELb1ELb1ELb1ELb1ELb0EEENS1_21CollectiveEpilogueFwdINS6_IJS8_SA_S9_EEENS6_IJNS7_ILi1EEESI_SI_EEESC_SE_Li128ELb1ELb1ELb0ELb0EEENS1_19SingleTileSchedulerILb1ELb0ELb1ELi128EEEEEEEEEvNT_6ParamsE:
	.zero		1944


//--------------------- .nv.constant0._ZN7cutlass13device_kernelIN5flash19enable_sm80_to_sm89INS1_16FlashAttnFwdSm80INS1_25CollectiveMainloopFwdSm80ILi4ELi1ELb0EN4cute5tupleIJNS5_1CILi128EEENS7_ILi64EEENS7_ILi96EEEEEELi96ENS_10bfloat16_tEfNS_4arch4Sm80ELb0ELb0ELb0ELb0ELb1ELb0ELb1ELb0EEENS1_21CollectiveEpilogueFwdINS6_IJS8_SA_S9_EEENS6_IJNS7_ILi1EEESI_SI_EEESC_SE_Li128ELb0ELb1ELb0ELb0EEENS1_19SingleTileSchedulerILb0ELb0ELb1ELi128EEEEEEEEEvNT_6ParamsE --------------------------
	.section	.nv.constant0._ZN7cutlass13device_kernelIN5flash19enable_sm80_to_sm89INS1_16FlashAttnFwdSm80INS1_25CollectiveMainloopFwdSm80ILi4ELi1ELb0EN4cute5tupleIJNS5_1CILi128EEENS7_ILi64EEENS7_ILi96EEEEEELi96ENS_10bfloat16_tEfNS_4arch4Sm80ELb0ELb0ELb0ELb0ELb1ELb0ELb1ELb0EEENS1_21CollectiveEpilogueFwdINS6_IJS8_SA_S9_EEENS6_IJNS7_ILi1EEESI_SI_EEESC_SE_Li128ELb0ELb1ELb0ELb0EEENS1_19SingleTileSchedulerILb0ELb0ELb1ELi128EEEEEEEEEvNT_6ParamsE,"a",@progbits
	.sectionflags	@""
	.align	4
.nv.constant0._ZN7cutlass13device_kernelIN5flash19enable_sm80_to_sm89INS1_16FlashAttnFwdSm80INS1_25CollectiveMainloopFwdSm80ILi4ELi1ELb0EN4cute5tupleIJNS5_1CILi128EEENS7_ILi64EEENS7_ILi96EEEEEELi96ENS_10bfloat16_tEfNS_4arch4Sm80ELb0ELb0ELb0ELb0ELb1ELb0ELb1ELb0EEENS1_21CollectiveEpilogueFwdINS6_IJS8_SA_S9_EEENS6_IJNS7_ILi1EEESI_SI_EEESC_SE_Li128ELb0ELb1ELb0ELb0EEENS1_19SingleTileSchedulerILb0ELb0ELb1ELi128EEEEEEEEEvNT_6ParamsE:
	.zero		1944


//--------------------- .nv.constant0._ZN7cutlass13device_kernelIN5flash19enable_sm80_to_sm89INS1_16FlashAttnFwdSm80INS1_25CollectiveMainloopFwdSm80ILi4ELi1ELb0EN4cute5tupleIJNS5_1CILi128EEENS7_ILi64EEENS7_ILi96EEEEEELi96ENS_10bfloat16_tEfNS_4arch4Sm80ELb0ELb0ELb0ELb1ELb1ELb0ELb1ELb0EEENS1_21CollectiveEpilogueFwdINS6_IJS8_SA_S9_EEENS6_IJNS7_ILi1EEESI_SI_EEESC_SE_Li128ELb1ELb1ELb0ELb0EEENS1_19SingleTileSchedulerILb1ELb0ELb1ELi128EEEEEEEEEvNT_6ParamsE --------------------------
	.section	.nv.constant0._ZN7cutlass13device_kernelIN5flash19enable_sm80_to_sm89INS1_16FlashAttnFwdSm80INS1_25CollectiveMainloopFwdSm80ILi4ELi1ELb0EN4cute5tupleIJNS5_1CILi128EEENS7_ILi64EEENS7_ILi96EEEEEELi96ENS_10bfloat16_tEfNS_4arch4Sm80ELb0ELb0ELb0ELb1ELb1ELb0ELb1ELb0EEENS1_21CollectiveEpilogueFwdINS6_IJS8_SA_S9_EEENS6_IJNS7_ILi1EEESI_SI_EEESC_SE_Li128ELb1ELb1ELb0ELb0EEENS1_19SingleTileSchedulerILb1ELb0ELb1ELi128EEEEEEEEEvNT_6ParamsE,"a",@progbits
	.sectionflags	@""
	.align	4
.nv.constant0._ZN7cutlass13device_kernelIN5flash19enable_sm80_to_sm89INS1_16FlashAttnFwdSm80INS1_25CollectiveMainloopFwdSm80ILi4ELi1ELb0EN4cute5tupleIJNS5_1CILi128EEENS7_ILi64EEENS7_ILi96EEEEEELi96ENS_10bfloat16_tEfNS_4arch4Sm80ELb0ELb0ELb0ELb1ELb1ELb0ELb1ELb0EEENS1_21CollectiveEpilogueFwdINS6_IJS8_SA_S9_EEENS6_IJNS7_ILi1EEESI_SI_EEESC_SE_Li128ELb1ELb1ELb0ELb0EEENS1_19SingleTileSchedulerILb1ELb0ELb1ELi128EEEEEEEEEvNT_6ParamsE:
	.zero		1944


//--------------------- .nv.constant0._ZN7cutlass13device_kernelIN5flash19enable_sm80_to_sm89INS1_16FlashAttnFwdSm80INS1_25CollectiveMainloopFwdSm80ILi4ELi1ELb0EN4cute5tupleIJNS5_1CILi128EEENS7_ILi64EEENS7_ILi96EEEEEELi96ENS_10bfloat16_tEfNS_4arch4Sm80ELb0ELb0ELb0ELb1ELb1ELb1ELb1ELb0EEENS1_21CollectiveEpilogueFwdINS6_IJS8_SA_S9_EEENS6_IJNS7_ILi1EEESI_SI_EEESC_SE_Li128ELb1ELb1ELb0ELb0EEENS1_19SingleTileSchedulerILb1ELb0ELb1ELi128EEEEEEEEEvNT_6ParamsE --------------------------
	.section	.nv.constant0._ZN7cutlass13device_kernelIN5flash19enable_sm80_to_sm89INS1_16FlashAttnFwdSm80INS1_25CollectiveMainloopFwdSm80ILi4ELi1ELb0EN4cute5tupleIJNS5_1CILi128EEENS7_ILi64EEENS7_ILi96EEEEEELi96ENS_10bfloat16_tEfNS_4arch4Sm80ELb0ELb0ELb0ELb1ELb1ELb1ELb1ELb0EEENS1_21CollectiveEpilogueFwdINS6_IJS8_SA_S9_EEENS6_IJNS7_ILi1EEESI_SI_EEESC_SE_Li128ELb1ELb1ELb0ELb0EEENS1_19SingleTileSchedulerILb1ELb0ELb1ELi128EEEEEEEEEvNT_6ParamsE,"a",@progbits
	.sectionflags	@""
	.align	4
.nv.constant0._ZN7cutlass13device_kernelIN5flash19enable_sm80_to_sm89INS1_16FlashAttnFwdSm80INS1_25CollectiveMainloopFwdSm80ILi4ELi1ELb0EN4cute5tupleIJNS5_1CILi128EEENS7_ILi64EEENS7_ILi96EEEEEELi96ENS_10bfloat16_tEfNS_4arch4Sm80ELb0ELb0ELb0ELb1ELb1ELb1ELb1ELb0EEENS1_21CollectiveEpilogueFwdINS6_IJS8_SA_S9_EEENS6_IJNS7_ILi1EEESI_SI_EEESC_SE_Li128ELb1ELb1ELb0ELb0EEENS1_19SingleTileSchedulerILb1ELb0ELb1ELi128EEEEEEEEEvNT_6ParamsE:
	.zero		1944


//--------------------- .nv.constant0._ZN7cutlass13device_kernelIN5flash19enable_sm80_to_sm89INS1_16FlashAttnFwdSm80INS1_25CollectiveMainloopFwdSm80ILi4ELi1ELb0EN4cute5tupleIJNS5_1CILi128EEENS7_ILi48EEENS7_ILi96EEEEEELi96ENS_10bfloat16_tEfNS_4arch4Sm80ELb0ELb1ELb0ELb0ELb1ELb0ELb1ELb0EEENS1_21CollectiveEpilogueFwdINS6_IJS8_SA_S9_EEENS6_IJNS7_ILi1EEESI_SI_EEESC_SE_Li128ELb0ELb1ELb0ELb0EEENS1_19SingleTileSchedulerILb0ELb0ELb1ELi128EEEEEEEEEvNT_6ParamsE --------------------------
	.section	.nv.constant0._ZN7cutlass13device_kernelIN5flash19enable_sm80_to_sm89INS1_16FlashAttnFwdSm80INS1_25CollectiveMainloopFwdSm80ILi4ELi1ELb0EN4cute5tupleIJNS5_1CILi128EEENS7_ILi48EEENS7_ILi96EEEEEELi96ENS_10bfloat16_tEfNS_4arch4Sm80ELb0ELb1ELb0ELb0ELb1ELb0ELb1ELb0EEENS1_21CollectiveEpilogueFwdINS6_IJS8_SA_S9_EEENS6_IJNS7_ILi1EEESI_SI_EEESC_SE_Li128ELb0ELb1ELb0ELb0EEENS1_19SingleTileSchedulerILb0ELb0ELb1ELi128EEEEEEEEEvNT_6ParamsE,"a",@progbits
	.sectionflags	@""
	.align	4
.nv.constant0._ZN7cutlass13device_kernelIN5flash19enable_sm80_to_sm89INS1_16FlashAttnFwdSm80INS1_25CollectiveMainloopFwdSm80ILi4ELi1ELb0EN4cute5tupleIJNS5_1CILi128EEENS7_ILi48EEENS7_ILi96EEEEEELi96ENS_10bfloat16_tEfNS_4arch4Sm80ELb0ELb1ELb0ELb0ELb1ELb0ELb1ELb0EEENS1_21CollectiveEpilogueFwdINS6_IJS8_SA_S9_EEENS6_IJNS7_ILi1EEESI_SI_EEESC_SE_Li128ELb0ELb1ELb0ELb0EEENS1_19SingleTileSchedulerILb0ELb0ELb1ELi128EEEEEEEEEvNT_6ParamsE:
	.zero		1944


//--------------------- .nv.constant0._ZN7cutlass13device_kernelIN5flash19enable_sm80_to_sm89INS1_16FlashAttnFwdSm80INS1_25CollectiveMainloopFwdSm80ILi4ELi1ELb0EN4cute5tupleIJNS5_1CILi128EEENS7_ILi48EEENS7_ILi96EEEEEELi96ENS_10bfloat16_tEfNS_4arch4Sm80ELb0ELb1ELb0ELb1ELb1ELb0ELb1ELb0EEENS1_21CollectiveEpilogueFwdINS6_IJS8_SA_S9_EEENS6_IJNS7_ILi1EEESI_SI_EEESC_SE_Li128ELb1ELb1ELb0ELb0EEENS1_19SingleTileSchedulerILb1ELb0ELb1ELi128EEEEEEEEEvNT_6ParamsE --------------------------
	.section	.nv.constant0._ZN7cutlass13device_kernelIN5flash19enable_sm80_to_sm89INS1_16FlashAttnFwdSm80INS1_25CollectiveMainloopFwdSm80ILi4ELi1ELb0EN4cute5tupleIJNS5_1CILi128EEENS7_ILi48EEENS7_ILi96EEEEEELi96ENS_10bfloat16_tEfNS_4arch4Sm80ELb0ELb1ELb0ELb1ELb1ELb0ELb1ELb0EEENS1_21CollectiveEpilogueFwdINS6_IJS8_SA_S9_EEENS6_IJNS7_ILi1EEESI_SI_EEESC_SE_Li128ELb1ELb1ELb0ELb0EEENS1_19SingleTileSchedulerILb1ELb0ELb1ELi128EEEEEEEEEvNT_6ParamsE,"a",@progbits
	.sectionflags	@""
	.align	4
.nv.constant0._ZN7cutlass13device_kernelIN5flash19enable_sm80_to_sm89INS1_16FlashAttnFwdSm80INS1_25CollectiveMainloopFwdSm80ILi4ELi1ELb0EN4cute5tupleIJNS5_1CILi128EEENS7_ILi48EEENS7_ILi96EEEEEELi96ENS_10bfloat16_tEfNS_4arch4Sm80ELb0ELb1ELb0ELb1ELb1ELb0ELb1ELb0EEENS1_21CollectiveEpilogueFwdINS6_IJS8_SA_S9_EEENS6_IJNS7_ILi1EEESI_SI_EEESC_SE_Li128ELb1ELb1ELb0ELb0EEENS1_19SingleTileSchedulerILb1ELb0ELb1ELi128EEEEEEEEEvNT_6ParamsE:
	.zero		1944


//--------------------- .nv.constant0._ZN7cutlass13device_kernelIN5flash19enable_sm80_to_sm89INS1_16FlashAttnFwdSm80INS1_25CollectiveMainloopFwdSm80ILi4ELi1ELb0EN4cute5tupleIJNS5_1CILi128EEENS7_ILi48EEENS7_ILi96EEEEEELi96ENS_10bfloat16_tEfNS_4arch4Sm80ELb0ELb1ELb0ELb1ELb1ELb1ELb1ELb0EEENS1_21CollectiveEpilogueFwdINS6_IJS8_SA_S9_EEENS6_IJNS7_ILi1EEESI_SI_EEESC_SE_Li128ELb1ELb1ELb0ELb0EEENS1_19SingleTileSchedulerILb1ELb0ELb1ELi128EEEEEEEEEvNT_6ParamsE --------------------------
	.section	.nv.constant0._ZN7cutlass13device_kernelIN5flash19enable_sm80_to_sm89INS1_16FlashAttnFwdSm80INS1_25CollectiveMainloopFwdSm80ILi4ELi1ELb0EN4cute5tupleIJNS5_1CILi128EEENS7_ILi48EEENS7_ILi96EEEEEELi96ENS_10bfloat16_tEfNS_4arch4Sm80ELb0ELb1ELb0ELb1ELb1ELb1ELb1ELb0EEENS1_21CollectiveEpilogueFwdINS6_IJS8_SA_S9_EEENS6_IJNS7_ILi1EEESI_SI_EEESC_SE_Li128ELb1ELb1ELb0ELb0EEENS1_19SingleTileSchedulerILb1ELb0ELb1ELi128EEEEEEEEEvNT_6ParamsE,"a",@progbits
	.sectionflags	@""
	.align	4
.nv.constant0._ZN7cutlass13device_kernelIN5flash19enable_sm80_to_sm89INS1_16FlashAttnFwdSm80INS1_25CollectiveMainloopFwdSm80ILi4ELi1ELb0EN4cute5tupleIJNS5_1CILi128EEENS7_ILi48EEENS7_ILi96EEEEEELi96ENS_10bfloat16_tEfNS_4arch4Sm80ELb0ELb1ELb0ELb1ELb1ELb1ELb1ELb0EEENS1_21CollectiveEpilogueFwdINS6_IJS8_SA_S9_EEENS6_IJNS7_ILi1EEESI_SI_EEESC_SE_Li128ELb1ELb1ELb0ELb0EEENS1_19SingleTileSchedulerILb1ELb0ELb1ELi128EEEEEEEEEvNT_6ParamsE:
	.zero		1944


//--------------------- .nv.constant0._ZN7cutlass13device_kernelIN5flash19enable_sm80_to_sm89INS1_16FlashAttnFwdSm80INS1_25CollectiveMainloopFwdSm80ILi4ELi1ELb0EN4cute5tupleIJNS5_1CILi128EEENS7_ILi64EEENS7_ILi96EEEEEELi96ENS_10bfloat16_tEfNS_4arch4Sm80ELb1ELb0ELb0ELb0ELb1ELb0ELb1ELb0EEENS1_21CollectiveEpilogueFwdINS6_IJS8_SA_S9_EEENS6_IJNS7_ILi1EEESI_SI_EEESC_SE_Li128ELb0ELb1ELb0ELb0EEENS1_30DynamicPersistentTileSchedulerILi128ELi128ELb0ELb1ELb0EEEEEEEEEvNT_6ParamsE --------------------------
	.section	.nv.constant0._ZN7cutlass13device_kernelIN5flash19enable_sm80_to_sm89INS1_16FlashAttnFwdSm80INS1_25CollectiveMainloopFwdSm80ILi4ELi1ELb0EN4cute5tupleIJNS5_1CILi128EEENS7_ILi64EEENS7_ILi96EEEEEELi96ENS_10bfloat16_tEfNS_4arch4Sm80ELb1ELb0ELb0ELb0ELb1ELb0ELb1ELb0EEENS1_21CollectiveEpilogueFwdINS6_IJS8_SA_S9_EEENS6_IJNS7_ILi1EEESI_SI_EEESC_SE_Li128ELb0ELb1ELb0ELb0EEENS1_30DynamicPersistentTileSchedulerILi128ELi128ELb0ELb1ELb0EEEEEEEEEvNT_6ParamsE,"a",@progbits
	.sectionflags	@""
	.align	4
.nv.constant0._ZN7cutlass13device_kernelIN5flash19enable_sm80_to_sm89INS1_16FlashAttnFwdSm80INS1_25CollectiveMainloopFwdSm80ILi4ELi1ELb0EN4cute5tupleIJNS5_1CILi128EEENS7_ILi64EEENS7_ILi96EEEEEELi96ENS_10bfloat16_tEfNS_4arch4Sm80ELb1ELb0ELb0ELb0ELb1ELb0ELb1ELb0EEENS1_21CollectiveEpilogueFwdINS6_IJS8_SA_S9_EEENS6_IJNS7_ILi1EEESI_SI_EEESC_SE_Li128ELb0ELb1ELb0ELb0EEENS1_30DynamicPersistentTileSchedulerILi128ELi128ELb0ELb1ELb0EEEEEEEEEvNT_6ParamsE:
	.zero		1960


//--------------------- .nv.constant0._ZN7cutlass13device_kernelIN5flash19enable_sm80_to_sm89INS1_16FlashAttnFwdSm80INS1_25CollectiveMainloopFwdSm80ILi4ELi1ELb0EN4cute5tupleIJNS5_1CILi128EEENS7_ILi64EEENS7_ILi96EEEEEELi96ENS_10bfloat16_tEfNS_4arch4Sm80ELb1ELb0ELb0ELb1ELb1ELb0ELb1ELb0EEENS1_21CollectiveEpilogueFwdINS6_IJS8_SA_S9_EEENS6_IJNS7_ILi1EEESI_SI_EEESC_SE_Li128ELb1ELb1ELb0ELb0EEENS1_19SingleTileSchedulerILb1ELb0ELb1ELi128EEEEEEEEEvNT_6ParamsE --------------------------
	.section	.nv.constant0._ZN7cutlass13device_kernelIN5flash19enable_sm80_to_sm89INS1_16FlashAttnFwdSm80INS1_25CollectiveMainloopFwdSm80ILi4ELi1ELb0EN4cute5tupleIJNS5_1CILi128EEENS7_ILi64EEENS7_ILi96EEEEEELi96ENS_10bfloat16_tEfNS_4arch4Sm80ELb1ELb0ELb0ELb1ELb1ELb0ELb1ELb0EEENS1_21CollectiveEpilogueFwdINS6_IJS8_SA_S9_EEENS6_IJNS7_ILi1EEESI_SI_EEESC_SE_Li128ELb1ELb1ELb0ELb0EEENS1_19SingleTileSchedulerILb1ELb0ELb1ELi128EEEEEEEEEvNT_6ParamsE,"a",@progbits
	.sectionflags	@""
	.align	4
.nv.constant0._ZN7cutlass13device_kernelIN5flash19enable_sm80_to_sm89INS1_16FlashAttnFwdSm80INS1_25CollectiveMainloopFwdSm80ILi4ELi1ELb0EN4cute5tupleIJNS5_1CILi128EEENS7_ILi64EEENS7_ILi96EEEEEELi96ENS_10bfloat16_tEfNS_4arch4Sm80ELb1ELb0ELb0ELb1ELb1ELb0ELb1ELb0EEENS1_21CollectiveEpilogueFwdINS6_IJS8_SA_S9_EEENS6_IJNS7_ILi1EEESI_SI_EEESC_SE_Li128ELb1ELb1ELb0ELb0EEENS1_19SingleTileSchedulerILb1ELb0ELb1ELi128EEEEEEEEEvNT_6ParamsE:
	.zero		1944


//--------------------- .nv.constant0._ZN7cutlass13device_kernelIN5flash19enable_sm80_to_sm89INS1_16FlashAttnFwdSm80INS1_25CollectiveMainloopFwdSm80ILi4ELi1ELb0EN4cute5tupleIJNS5_1CILi128EEENS7_ILi64EEENS7_ILi96EEEEEELi96ENS_10bfloat16_tEfNS_4arch4Sm80ELb1ELb0ELb0ELb1ELb1ELb1ELb1ELb0EEENS1_21CollectiveEpilogueFwdINS6_IJS8_SA_S9_EEENS6_IJNS7_ILi1EEESI_SI_EEESC_SE_Li128ELb1ELb1ELb0ELb0EEENS1_19SingleTileSchedulerILb1ELb0ELb1ELi128EEEEEEEEEvNT_6ParamsE --------------------------
	.section	.nv.constant0._ZN7cutlass13device_kernelIN5flash19enable_sm80_to_sm89INS1_16FlashAttnFwdSm80INS1_25CollectiveMainloopFwdSm80ILi4ELi1ELb0EN4cute5tupleIJNS5_1CILi128EEENS7_ILi64EEENS7_ILi96EEEEEELi96ENS_10bfloat16_tEfNS_4arch4Sm80ELb1ELb0ELb0ELb1ELb1ELb1ELb1ELb0EEENS1_21CollectiveEpilogueFwdINS6_IJS8_SA_S9_EEENS6_IJNS7_ILi1EEESI_SI_EEESC_SE_Li128ELb1ELb1ELb0ELb0EEENS1_19SingleTileSchedulerILb1ELb0ELb1ELi128EEEEEEEEEvNT_6ParamsE,"a",@progbits
	.sectionflags	@""
	.align	4
.nv.constant0._ZN7cutlass13device_kernelIN5flash19enable_sm80_to_sm89INS1_16FlashAttnFwdSm80INS1_25CollectiveMainloopFwdSm80ILi4ELi1ELb0EN4cute5tupleIJNS5_1CILi128EEENS7_ILi64EEENS7_ILi96EEEEEELi96ENS_10bfloat16_tEfNS_4arch4Sm80ELb1ELb0ELb0ELb1ELb1ELb1ELb1ELb0EEENS1_21CollectiveEpilogueFwdINS6_IJS8_SA_S9_EEENS6_IJNS7_ILi1EEESI_SI_EEESC_SE_Li128ELb1ELb1ELb0ELb0EEENS1_19SingleTileSchedulerILb1ELb0ELb1ELi128EEEEEEEEEvNT_6ParamsE:
	.zero		1944


//--------------------- SYMBOLS --------------------------

	.type		.nv.reservedSmem.offset0,@object
	.size		.nv.reservedSmem.offset0,0x4
